//
// Generated by NVIDIA NVVM Compiler
//
// Compiler Build ID: CL-36424714
// Cuda compilation tools, release 13.0, V13.0.88
// Based on NVVM 20.0.0
//

.version 9.0
.target sm_100
.address_size 64

	// .globl	_Z22AES_Encrypt_CTR_KernelPhPKhS_iS1_S1_
.const .align 1 .b8 d_sbox[256];
.const .align 1 .b8 d_mul2[256];
.const .align 1 .b8 d_mul3[256];
.const .align 1 .b8 d_Rcon[11];

.visible .entry _Z22AES_Encrypt_CTR_KernelPhPKhS_iS1_S1_(
	.param .u64 .ptr .align 1 _Z22AES_Encrypt_CTR_KernelPhPKhS_iS1_S1__param_0,
	.param .u64 .ptr .align 1 _Z22AES_Encrypt_CTR_KernelPhPKhS_iS1_S1__param_1,
	.param .u64 .ptr .align 1 _Z22AES_Encrypt_CTR_KernelPhPKhS_iS1_S1__param_2,
	.param .u32 _Z22AES_Encrypt_CTR_KernelPhPKhS_iS1_S1__param_3,
	.param .u64 .ptr .align 1 _Z22AES_Encrypt_CTR_KernelPhPKhS_iS1_S1__param_4,
	.param .u64 .ptr .align 1 _Z22AES_Encrypt_CTR_KernelPhPKhS_iS1_S1__param_5
)
{
	.reg .pred 	%p<3>;
	.reg .b16 	%rs<289>;
	.reg .b32 	%r<19>;
	.reg .b64 	%rd<213>;

	ld.param.u64 	%rd6, [_Z22AES_Encrypt_CTR_KernelPhPKhS_iS1_S1__param_1];
	ld.param.u32 	%r4, [_Z22AES_Encrypt_CTR_KernelPhPKhS_iS1_S1__param_3];
	ld.param.u64 	%rd8, [_Z22AES_Encrypt_CTR_KernelPhPKhS_iS1_S1__param_4];
	ld.param.u64 	%rd9, [_Z22AES_Encrypt_CTR_KernelPhPKhS_iS1_S1__param_5];
	cvta.to.global.u64 	%rd1, %rd6;
	mov.u32 	%r5, %ntid.x;
	mov.u32 	%r6, %ctaid.x;
	mov.u32 	%r7, %tid.x;
	mad.lo.s32 	%r1, %r5, %r6, %r7;
	setp.ge.s32 	%p1, %r1, %r4;
	@%p1 bra 	$L__BB0_4;
	cvta.to.global.u64 	%rd10, %rd9;
	cvta.to.global.u64 	%rd11, %rd8;
	ld.global.u8 	%rs49, [%rd11];
	ld.global.u8 	%rs50, [%rd11+1];
	ld.global.u8 	%rs51, [%rd11+2];
	ld.global.u8 	%rs52, [%rd11+3];
	ld.global.u8 	%rs53, [%rd11+4];
	ld.global.u8 	%rs54, [%rd11+5];
	ld.global.u8 	%rs55, [%rd11+6];
	ld.global.u8 	%rs56, [%rd11+7];
	ld.global.u8 	%r9, [%rd10];
	ld.global.u8 	%r10, [%rd10+1];
	mul.wide.u32 	%rd12, %r9, 65536;
	mul.wide.u32 	%rd13, %r10, 256;
	or.b64  	%rd14, %rd12, %rd13;
	ld.global.u8 	%rd15, [%rd10+2];
	or.b64  	%rd16, %rd14, %rd15;
	ld.global.u8 	%r11, [%rd10+3];
	shl.b64 	%rd17, %rd16, 16;
	mul.wide.u32 	%rd18, %r11, 256;
	or.b64  	%rd19, %rd17, %rd18;
	ld.global.u8 	%rd20, [%rd10+4];
	or.b64  	%rd21, %rd19, %rd20;
	ld.global.u8 	%r12, [%rd10+5];
	shl.b64 	%rd22, %rd21, 16;
	mul.wide.u32 	%rd23, %r12, 256;
	or.b64  	%rd24, %rd22, %rd23;
	ld.global.u8 	%rd25, [%rd10+6];
	or.b64  	%rd26, %rd24, %rd25;
	shl.b64 	%rd27, %rd26, 8;
	ld.global.u8 	%rd28, [%rd10+7];
	or.b64  	%rd29, %rd27, %rd28;
	cvt.s64.s32 	%rd30, %r1;
	add.s64 	%rd31, %rd29, %rd30;
	cvt.u16.u64 	%rs57, %rd31;
	shr.u64 	%rd32, %rd31, 8;
	cvt.u16.u64 	%rs58, %rd32;
	shr.u64 	%rd33, %rd31, 16;
	cvt.u16.u64 	%rs59, %rd33;
	shr.u64 	%rd34, %rd31, 24;
	cvt.u16.u64 	%rs60, %rd34;
	shr.u64 	%rd35, %rd31, 32;
	cvt.u16.u64 	%rs61, %rd35;
	shr.u64 	%rd36, %rd31, 40;
	cvt.u16.u64 	%rs62, %rd36;
	shr.u64 	%rd37, %rd31, 48;
	cvt.u16.u64 	%rs63, %rd37;
	shr.u64 	%rd38, %rd31, 56;
	cvt.u16.u64 	%rs64, %rd38;
	ld.global.u8 	%rs65, [%rd1];
	xor.b16  	%rs273, %rs49, %rs65;
	ld.global.u8 	%rs66, [%rd1+1];
	xor.b16  	%rs277, %rs50, %rs66;
	ld.global.u8 	%rs67, [%rd1+2];
	xor.b16  	%rs281, %rs51, %rs67;
	ld.global.u8 	%rs68, [%rd1+3];
	xor.b16  	%rs285, %rs52, %rs68;
	ld.global.u8 	%rs69, [%rd1+4];
	xor.b16  	%rs274, %rs53, %rs69;
	ld.global.u8 	%rs70, [%rd1+5];
	xor.b16  	%rs278, %rs54, %rs70;
	ld.global.u8 	%rs71, [%rd1+6];
	xor.b16  	%rs282, %rs55, %rs71;
	ld.global.u8 	%rs72, [%rd1+7];
	xor.b16  	%rs286, %rs56, %rs72;
	ld.global.u8 	%rs73, [%rd1+8];
	xor.b16  	%rs275, %rs73, %rs64;
	ld.global.u8 	%rs74, [%rd1+9];
	xor.b16  	%rs279, %rs74, %rs63;
	ld.global.u8 	%rs75, [%rd1+10];
	xor.b16  	%rs283, %rs75, %rs62;
	ld.global.u8 	%rs76, [%rd1+11];
	xor.b16  	%rs287, %rs76, %rs61;
	ld.global.u8 	%rs77, [%rd1+12];
	xor.b16  	%rs276, %rs77, %rs60;
	ld.global.u8 	%rs78, [%rd1+13];
	xor.b16  	%rs280, %rs78, %rs59;
	ld.global.u8 	%rs79, [%rd1+14];
	xor.b16  	%rs284, %rs79, %rs58;
	ld.global.u8 	%rs80, [%rd1+15];
	xor.b16  	%rs288, %rs80, %rs57;
	add.s64 	%rd212, %rd1, 31;
	mov.b32 	%r18, 0;
	mov.u64 	%rd41, d_sbox;
$L__BB0_2:
	cvt.u64.u16 	%rd39, %rs273;
	and.b64  	%rd40, %rd39, 255;
	add.s64 	%rd42, %rd41, %rd40;
	ld.const.u8 	%rs81, [%rd42];
	cvt.u64.u16 	%rd43, %rs274;
	and.b64  	%rd44, %rd43, 255;
	add.s64 	%rd45, %rd41, %rd44;
	ld.const.u8 	%rs82, [%rd45];
	cvt.u64.u16 	%rd46, %rs275;
	and.b64  	%rd47, %rd46, 255;
	add.s64 	%rd48, %rd41, %rd47;
	ld.const.u8 	%rs83, [%rd48];
	cvt.u64.u16 	%rd49, %rs276;
	and.b64  	%rd50, %rd49, 255;
	add.s64 	%rd51, %rd41, %rd50;
	ld.const.u8 	%rs84, [%rd51];
	cvt.u64.u16 	%rd52, %rs277;
	and.b64  	%rd53, %rd52, 255;
	add.s64 	%rd54, %rd41, %rd53;
	ld.const.u8 	%rs85, [%rd54];
	cvt.u64.u16 	%rd55, %rs278;
	and.b64  	%rd56, %rd55, 255;
	add.s64 	%rd57, %rd41, %rd56;
	ld.const.u8 	%rs86, [%rd57];
	cvt.u64.u16 	%rd58, %rs279;
	and.b64  	%rd59, %rd58, 255;
	add.s64 	%rd60, %rd41, %rd59;
	ld.const.u8 	%rs87, [%rd60];
	cvt.u64.u16 	%rd61, %rs280;
	and.b64  	%rd62, %rd61, 255;
	add.s64 	%rd63, %rd41, %rd62;
	ld.const.u8 	%rs88, [%rd63];
	cvt.u64.u16 	%rd64, %rs281;
	and.b64  	%rd65, %rd64, 255;
	add.s64 	%rd66, %rd41, %rd65;
	ld.const.u8 	%rs89, [%rd66];
	cvt.u64.u16 	%rd67, %rs282;
	and.b64  	%rd68, %rd67, 255;
	add.s64 	%rd69, %rd41, %rd68;
	ld.const.u8 	%rs90, [%rd69];
	cvt.u64.u16 	%rd70, %rs283;
	and.b64  	%rd71, %rd70, 255;
	add.s64 	%rd72, %rd41, %rd71;
	ld.const.u8 	%rs91, [%rd72];
	cvt.u64.u16 	%rd73, %rs284;
	and.b64  	%rd74, %rd73, 255;
	add.s64 	%rd75, %rd41, %rd74;
	ld.const.u8 	%rs92, [%rd75];
	cvt.u64.u16 	%rd76, %rs285;
	and.b64  	%rd77, %rd76, 255;
	add.s64 	%rd78, %rd41, %rd77;
	ld.const.u8 	%rs93, [%rd78];
	cvt.u64.u16 	%rd79, %rs286;
	and.b64  	%rd80, %rd79, 255;
	add.s64 	%rd81, %rd41, %rd80;
	ld.const.u8 	%rs94, [%rd81];
	cvt.u64.u16 	%rd82, %rs287;
	and.b64  	%rd83, %rd82, 255;
	add.s64 	%rd84, %rd41, %rd83;
	ld.const.u8 	%rs95, [%rd84];
	cvt.u64.u16 	%rd85, %rs288;
	and.b64  	%rd86, %rd85, 255;
	add.s64 	%rd87, %rd41, %rd86;
	ld.const.u8 	%rs96, [%rd87];
	cvt.u64.u16 	%rd88, %rs81;
	and.b64  	%rd89, %rd88, 255;
	mov.u64 	%rd90, d_mul2;
	add.s64 	%rd91, %rd90, %rd89;
	ld.const.u8 	%rs97, [%rd91];
	cvt.u64.u16 	%rd92, %rs86;
	and.b64  	%rd93, %rd92, 255;
	mov.u64 	%rd94, d_mul3;
	add.s64 	%rd95, %rd94, %rd93;
	ld.const.u8 	%rs98, [%rd95];
	xor.b16  	%rs99, %rs98, %rs97;
	add.s64 	%rd96, %rd90, %rd93;
	ld.const.u8 	%rs100, [%rd96];
	cvt.u64.u16 	%rd97, %rs91;
	and.b64  	%rd98, %rd97, 255;
	add.s64 	%rd99, %rd94, %rd98;
	ld.const.u8 	%rs101, [%rd99];
	xor.b16  	%rs102, %rs100, %rs101;
	add.s64 	%rd100, %rd90, %rd98;
	ld.const.u8 	%rs103, [%rd100];
	cvt.u64.u16 	%rd101, %rs96;
	and.b64  	%rd102, %rd101, 255;
	add.s64 	%rd103, %rd94, %rd102;
	ld.const.u8 	%rs104, [%rd103];
	xor.b16  	%rs105, %rs103, %rs104;
	add.s64 	%rd104, %rd94, %rd89;
	ld.const.u8 	%rs106, [%rd104];
	add.s64 	%rd105, %rd90, %rd102;
	ld.const.u8 	%rs107, [%rd105];
	xor.b16  	%rs108, %rs106, %rs107;
	cvt.u64.u16 	%rd106, %rs82;
	and.b64  	%rd107, %rd106, 255;
	add.s64 	%rd108, %rd90, %rd107;
	ld.const.u8 	%rs109, [%rd108];
	cvt.u64.u16 	%rd109, %rs87;
	and.b64  	%rd110, %rd109, 255;
	add.s64 	%rd111, %rd94, %rd110;
	ld.const.u8 	%rs110, [%rd111];
	xor.b16  	%rs111, %rs110, %rs109;
	add.s64 	%rd112, %rd90, %rd110;
	ld.const.u8 	%rs112, [%rd112];
	cvt.u64.u16 	%rd113, %rs92;
	and.b64  	%rd114, %rd113, 255;
	add.s64 	%rd115, %rd94, %rd114;
	ld.const.u8 	%rs113, [%rd115];
	xor.b16  	%rs114, %rs112, %rs113;
	add.s64 	%rd116, %rd90, %rd114;
	ld.const.u8 	%rs115, [%rd116];
	cvt.u64.u16 	%rd117, %rs93;
	and.b64  	%rd118, %rd117, 255;
	add.s64 	%rd119, %rd94, %rd118;
	ld.const.u8 	%rs116, [%rd119];
	xor.b16  	%rs117, %rs115, %rs116;
	add.s64 	%rd120, %rd94, %rd107;
	ld.const.u8 	%rs118, [%rd120];
	add.s64 	%rd121, %rd90, %rd118;
	ld.const.u8 	%rs119, [%rd121];
	xor.b16  	%rs120, %rs118, %rs119;
	cvt.u64.u16 	%rd122, %rs83;
	and.b64  	%rd123, %rd122, 255;
	add.s64 	%rd124, %rd90, %rd123;
	ld.const.u8 	%rs121, [%rd124];
	cvt.u64.u16 	%rd125, %rs88;
	and.b64  	%rd126, %rd125, 255;
	add.s64 	%rd127, %rd94, %rd126;
	ld.const.u8 	%rs122, [%rd127];
	xor.b16  	%rs123, %rs122, %rs121;
	add.s64 	%rd128, %rd90, %rd126;
	ld.const.u8 	%rs124, [%rd128];
	cvt.u64.u16 	%rd129, %rs89;
	and.b64  	%rd130, %rd129, 255;
	add.s64 	%rd131, %rd94, %rd130;
	ld.const.u8 	%rs125, [%rd131];
	xor.b16  	%rs126, %rs124, %rs125;
	add.s64 	%rd132, %rd90, %rd130;
	ld.const.u8 	%rs127, [%rd132];
	cvt.u64.u16 	%rd133, %rs94;
	and.b64  	%rd134, %rd133, 255;
	add.s64 	%rd135, %rd94, %rd134;
	ld.const.u8 	%rs128, [%rd135];
	xor.b16  	%rs129, %rs127, %rs128;
	add.s64 	%rd136, %rd94, %rd123;
	ld.const.u8 	%rs130, [%rd136];
	add.s64 	%rd137, %rd90, %rd134;
	ld.const.u8 	%rs131, [%rd137];
	xor.b16  	%rs132, %rs130, %rs131;
	cvt.u64.u16 	%rd138, %rs84;
	and.b64  	%rd139, %rd138, 255;
	add.s64 	%rd140, %rd90, %rd139;
	ld.const.u8 	%rs133, [%rd140];
	cvt.u64.u16 	%rd141, %rs85;
	and.b64  	%rd142, %rd141, 255;
	add.s64 	%rd143, %rd94, %rd142;
	ld.const.u8 	%rs134, [%rd143];
	xor.b16  	%rs135, %rs134, %rs133;
	add.s64 	%rd144, %rd90, %rd142;
	ld.const.u8 	%rs136, [%rd144];
	cvt.u64.u16 	%rd145, %rs90;
	and.b64  	%rd146, %rd145, 255;
	add.s64 	%rd147, %rd94, %rd146;
	ld.const.u8 	%rs137, [%rd147];
	xor.b16  	%rs138, %rs136, %rs137;
	add.s64 	%rd148, %rd90, %rd146;
	ld.const.u8 	%rs139, [%rd148];
	cvt.u64.u16 	%rd149, %rs95;
	and.b64  	%rd150, %rd149, 255;
	add.s64 	%rd151, %rd94, %rd150;
	ld.const.u8 	%rs140, [%rd151];
	xor.b16  	%rs141, %rs139, %rs140;
	add.s64 	%rd152, %rd94, %rd139;
	ld.const.u8 	%rs142, [%rd152];
	add.s64 	%rd153, %rd90, %rd150;
	ld.const.u8 	%rs143, [%rd153];
	xor.b16  	%rs144, %rs142, %rs143;
	ld.global.u8 	%rs145, [%rd212+-15];
	xor.b16  	%rs146, %rs99, %rs145;
	xor.b16  	%rs147, %rs146, %rs91;
	xor.b16  	%rs273, %rs147, %rs96;
	ld.global.u8 	%rs148, [%rd212+-14];
	xor.b16  	%rs149, %rs102, %rs148;
	xor.b16  	%rs150, %rs149, %rs81;
	xor.b16  	%rs277, %rs150, %rs96;
	ld.global.u8 	%rs151, [%rd212+-13];
	xor.b16  	%rs152, %rs105, %rs151;
	xor.b16  	%rs153, %rs152, %rs81;
	xor.b16  	%rs281, %rs153, %rs86;
	ld.global.u8 	%rs154, [%rd212+-12];
	xor.b16  	%rs155, %rs108, %rs154;
	xor.b16  	%rs156, %rs155, %rs86;
	xor.b16  	%rs285, %rs156, %rs91;
	ld.global.u8 	%rs157, [%rd212+-11];
	xor.b16  	%rs158, %rs111, %rs157;
	xor.b16  	%rs159, %rs158, %rs92;
	xor.b16  	%rs274, %rs159, %rs93;
	ld.global.u8 	%rs160, [%rd212+-10];
	xor.b16  	%rs161, %rs114, %rs160;
	xor.b16  	%rs162, %rs161, %rs82;
	xor.b16  	%rs278, %rs162, %rs93;
	ld.global.u8 	%rs163, [%rd212+-9];
	xor.b16  	%rs164, %rs117, %rs163;
	xor.b16  	%rs165, %rs164, %rs82;
	xor.b16  	%rs282, %rs165, %rs87;
	ld.global.u8 	%rs166, [%rd212+-8];
	xor.b16  	%rs167, %rs120, %rs166;
	xor.b16  	%rs168, %rs167, %rs87;
	xor.b16  	%rs286, %rs168, %rs92;
	ld.global.u8 	%rs169, [%rd212+-7];
	xor.b16  	%rs170, %rs123, %rs169;
	xor.b16  	%rs171, %rs170, %rs89;
	xor.b16  	%rs275, %rs171, %rs94;
	ld.global.u8 	%rs172, [%rd212+-6];
	xor.b16  	%rs173, %rs126, %rs172;
	xor.b16  	%rs174, %rs173, %rs83;
	xor.b16  	%rs279, %rs174, %rs94;
	ld.global.u8 	%rs175, [%rd212+-5];
	xor.b16  	%rs176, %rs129, %rs175;
	xor.b16  	%rs177, %rs176, %rs83;
	xor.b16  	%rs283, %rs177, %rs88;
	ld.global.u8 	%rs178, [%rd212+-4];
	xor.b16  	%rs179, %rs132, %rs178;
	xor.b16  	%rs180, %rs179, %rs88;
	xor.b16  	%rs287, %rs180, %rs89;
	ld.global.u8 	%rs181, [%rd212+-3];
	xor.b16  	%rs182, %rs135, %rs181;
	xor.b16  	%rs183, %rs182, %rs90;
	xor.b16  	%rs276, %rs183, %rs95;
	ld.global.u8 	%rs184, [%rd212+-2];
	xor.b16  	%rs185, %rs138, %rs184;
	xor.b16  	%rs186, %rs185, %rs84;
	xor.b16  	%rs280, %rs186, %rs95;
	ld.global.u8 	%rs187, [%rd212+-1];
	xor.b16  	%rs188, %rs141, %rs187;
	xor.b16  	%rs189, %rs188, %rs84;
	xor.b16  	%rs284, %rs189, %rs85;
	ld.global.u8 	%rs190, [%rd212];
	xor.b16  	%rs191, %rs144, %rs190;
	xor.b16  	%rs192, %rs191, %rs85;
	xor.b16  	%rs288, %rs192, %rs90;
	add.s32 	%r18, %r18, 1;
	add.s64 	%rd212, %rd212, 16;
	setp.ne.s32 	%p2, %r18, 9;
	@%p2 bra 	$L__BB0_2;
	ld.param.u64 	%rd211, [_Z22AES_Encrypt_CTR_KernelPhPKhS_iS1_S1__param_2];
	ld.param.u64 	%rd210, [_Z22AES_Encrypt_CTR_KernelPhPKhS_iS1_S1__param_1];
	ld.param.u64 	%rd209, [_Z22AES_Encrypt_CTR_KernelPhPKhS_iS1_S1__param_0];
	cvt.u64.u16 	%rd154, %rs273;
	and.b64  	%rd155, %rd154, 255;
	mov.u64 	%rd156, d_sbox;
	add.s64 	%rd157, %rd156, %rd155;
	ld.const.u8 	%rs193, [%rd157];
	cvt.u64.u16 	%rd158, %rs274;
	and.b64  	%rd159, %rd158, 255;
	add.s64 	%rd160, %rd156, %rd159;
	ld.const.u8 	%rs194, [%rd160];
	cvt.u64.u16 	%rd161, %rs275;
	and.b64  	%rd162, %rd161, 255;
	add.s64 	%rd163, %rd156, %rd162;
	ld.const.u8 	%rs195, [%rd163];
	cvt.u64.u16 	%rd164, %rs276;
	and.b64  	%rd165, %rd164, 255;
	add.s64 	%rd166, %rd156, %rd165;
	ld.const.u8 	%rs196, [%rd166];
	cvt.u64.u16 	%rd167, %rs277;
	and.b64  	%rd168, %rd167, 255;
	add.s64 	%rd169, %rd156, %rd168;
	ld.const.u8 	%rs197, [%rd169];
	cvt.u64.u16 	%rd170, %rs278;
	and.b64  	%rd171, %rd170, 255;
	add.s64 	%rd172, %rd156, %rd171;
	ld.const.u8 	%rs198, [%rd172];
	cvt.u64.u16 	%rd173, %rs279;
	and.b64  	%rd174, %rd173, 255;
	add.s64 	%rd175, %rd156, %rd174;
	ld.const.u8 	%rs199, [%rd175];
	cvt.u64.u16 	%rd176, %rs280;
	and.b64  	%rd177, %rd176, 255;
	add.s64 	%rd178, %rd156, %rd177;
	ld.const.u8 	%rs200, [%rd178];
	cvt.u64.u16 	%rd179, %rs281;
	and.b64  	%rd180, %rd179, 255;
	add.s64 	%rd181, %rd156, %rd180;
	ld.const.u8 	%rs201, [%rd181];
	cvt.u64.u16 	%rd182, %rs282;
	and.b64  	%rd183, %rd182, 255;
	add.s64 	%rd184, %rd156, %rd183;
	ld.const.u8 	%rs202, [%rd184];
	cvt.u64.u16 	%rd185, %rs283;
	and.b64  	%rd186, %rd185, 255;
	add.s64 	%rd187, %rd156, %rd186;
	ld.const.u8 	%rs203, [%rd187];
	cvt.u64.u16 	%rd188, %rs284;
	and.b64  	%rd189, %rd188, 255;
	add.s64 	%rd190, %rd156, %rd189;
	ld.const.u8 	%rs204, [%rd190];
	cvt.u64.u16 	%rd191, %rs285;
	and.b64  	%rd192, %rd191, 255;
	add.s64 	%rd193, %rd156, %rd192;
	ld.const.u8 	%rs205, [%rd193];
	cvt.u64.u16 	%rd194, %rs286;
	and.b64  	%rd195, %rd194, 255;
	add.s64 	%rd196, %rd156, %rd195;
	ld.const.u8 	%rs206, [%rd196];
	cvt.u64.u16 	%rd197, %rs287;
	and.b64  	%rd198, %rd197, 255;
	add.s64 	%rd199, %rd156, %rd198;
	ld.const.u8 	%rs207, [%rd199];
	cvt.u64.u16 	%rd200, %rs288;
	and.b64  	%rd201, %rd200, 255;
	add.s64 	%rd202, %rd156, %rd201;
	ld.const.u8 	%rs208, [%rd202];
	cvta.to.global.u64 	%rd203, %rd210;
	ld.global.u8 	%rs209, [%rd203+160];
	xor.b16  	%rs210, %rs193, %rs209;
	ld.global.u8 	%rs211, [%rd203+161];
	xor.b16  	%rs212, %rs198, %rs211;
	ld.global.u8 	%rs213, [%rd203+162];
	xor.b16  	%rs214, %rs203, %rs213;
	ld.global.u8 	%rs215, [%rd203+163];
	xor.b16  	%rs216, %rs208, %rs215;
	ld.global.u8 	%rs217, [%rd203+164];
	xor.b16  	%rs218, %rs194, %rs217;
	ld.global.u8 	%rs219, [%rd203+165];
	xor.b16  	%rs220, %rs199, %rs219;
	ld.global.u8 	%rs221, [%rd203+166];
	xor.b16  	%rs222, %rs204, %rs221;
	ld.global.u8 	%rs223, [%rd203+167];
	xor.b16  	%rs224, %rs205, %rs223;
	ld.global.u8 	%rs225, [%rd203+168];
	xor.b16  	%rs226, %rs195, %rs225;
	ld.global.u8 	%rs227, [%rd203+169];
	xor.b16  	%rs228, %rs200, %rs227;
	ld.global.u8 	%rs229, [%rd203+170];
	xor.b16  	%rs230, %rs201, %rs229;
	ld.global.u8 	%rs231, [%rd203+171];
	xor.b16  	%rs232, %rs206, %rs231;
	ld.global.u8 	%rs233, [%rd203+172];
	xor.b16  	%rs234, %rs196, %rs233;
	ld.global.u8 	%rs235, [%rd203+173];
	xor.b16  	%rs236, %rs197, %rs235;
	ld.global.u8 	%rs237, [%rd203+174];
	xor.b16  	%rs238, %rs202, %rs237;
	ld.global.u8 	%rs239, [%rd203+175];
	xor.b16  	%rs240, %rs207, %rs239;
	mov.u32 	%r13, %ntid.x;
	mov.u32 	%r14, %ctaid.x;
	mov.u32 	%r15, %tid.x;
	mad.lo.s32 	%r16, %r13, %r14, %r15;
	shl.b32 	%r17, %r16, 4;
	cvt.s64.s32 	%rd204, %r17;
	cvta.to.global.u64 	%rd205, %rd209;
	add.s64 	%rd206, %rd205, %rd204;
	ld.global.u8 	%rs241, [%rd206];
	xor.b16  	%rs242, %rs210, %rs241;
	cvta.to.global.u64 	%rd207, %rd211;
	add.s64 	%rd208, %rd207, %rd204;
	st.global.u8 	[%rd208], %rs242;
	ld.global.u8 	%rs243, [%rd206+1];
	xor.b16  	%rs244, %rs212, %rs243;
	st.global.u8 	[%rd208+1], %rs244;
	ld.global.u8 	%rs245, [%rd206+2];
	xor.b16  	%rs246, %rs214, %rs245;
	st.global.u8 	[%rd208+2], %rs246;
	ld.global.u8 	%rs247, [%rd206+3];
	xor.b16  	%rs248, %rs216, %rs247;
	st.global.u8 	[%rd208+3], %rs248;
	ld.global.u8 	%rs249, [%rd206+4];
	xor.b16  	%rs250, %rs218, %rs249;
	st.global.u8 	[%rd208+4], %rs250;
	ld.global.u8 	%rs251, [%rd206+5];
	xor.b16  	%rs252, %rs220, %rs251;
	st.global.u8 	[%rd208+5], %rs252;
	ld.global.u8 	%rs253, [%rd206+6];
	xor.b16  	%rs254, %rs222, %rs253;
	st.global.u8 	[%rd208+6], %rs254;
	ld.global.u8 	%rs255, [%rd206+7];
	xor.b16  	%rs256, %rs224, %rs255;
	st.global.u8 	[%rd208+7], %rs256;
	ld.global.u8 	%rs257, [%rd206+8];
	xor.b16  	%rs258, %rs226, %rs257;
	st.global.u8 	[%rd208+8], %rs258;
	ld.global.u8 	%rs259, [%rd206+9];
	xor.b16  	%rs260, %rs228, %rs259;
	st.global.u8 	[%rd208+9], %rs260;
	ld.global.u8 	%rs261, [%rd206+10];
	xor.b16  	%rs262, %rs230, %rs261;
	st.global.u8 	[%rd208+10], %rs262;
	ld.global.u8 	%rs263, [%rd206+11];
	xor.b16  	%rs264, %rs232, %rs263;
	st.global.u8 	[%rd208+11], %rs264;
	ld.global.u8 	%rs265, [%rd206+12];
	xor.b16  	%rs266, %rs234, %rs265;
	st.global.u8 	[%rd208+12], %rs266;
	ld.global.u8 	%rs267, [%rd206+13];
	xor.b16  	%rs268, %rs236, %rs267;
	st.global.u8 	[%rd208+13], %rs268;
	ld.global.u8 	%rs269, [%rd206+14];
	xor.b16  	%rs270, %rs238, %rs269;
	st.global.u8 	[%rd208+14], %rs270;
	ld.global.u8 	%rs271, [%rd206+15];
	xor.b16  	%rs272, %rs240, %rs271;
	st.global.u8 	[%rd208+15], %rs272;
$L__BB0_4:
	ret;

}


// ===== COMPILED SASS (sm_100) =====

	.target	sm_100

	.elftype	@"ET_EXEC"


//--------------------- .note.nv.tkinfo           --------------------------
	.section	.note.nv.tkinfo,"",@"SHT_NOTE"
	.sectionflags	@"SHF_NOTE_NV_TKINFO"
	.tkinfo
        /*0018*/ 	.word	0x00000002
        /*0030*/ 	.string	""
        /*0030*/ 	.string	"ptxas"
        /*0030*/ 	.string	"Cuda compilation tools, release 13.0, V13.0.88"
        /*0030*/ 	.string	"Build cuda_13.0.r13.0/compiler.36424714_0"
        /*0030*/ 	.string	"-arch sm_100 -m 64 "



//--------------------- .note.nv.cuinfo           --------------------------
	.section	.note.nv.cuinfo,"",@"SHT_NOTE"
	.sectionflags	@"SHF_NOTE_NV_CUINFO"
        /*0018*/ 	.short	0x0002
        /*001a*/ 	.short	0x0064
        /*001c*/ 	.short	0x0082
	.zero		2


//--------------------- .nv.info                  --------------------------
	.section	.nv.info,"",@"SHT_CUDA_INFO"
	.align	4


	//----- nvinfo : EIATTR_REGCOUNT
	.align		4
        /*0000*/ 	.byte	0x04, 0x2f
        /*0002*/ 	.short	(.L_5 - .L_4)
	.align		4
.L_4:
        /*0004*/ 	.word	index@(_Z22AES_Encrypt_CTR_KernelPhPKhS_iS1_S1_)
        /*0008*/ 	.word	0x00000028


	//----- nvinfo : EIATTR_FRAME_SIZE
	.align		4
.L_5:
        /*000c*/ 	.byte	0x04, 0x11
        /*000e*/ 	.short	(.L_7 - .L_6)
	.align		4
.L_6:
        /*0010*/ 	.word	index@(_Z22AES_Encrypt_CTR_KernelPhPKhS_iS1_S1_)
        /*0014*/ 	.word	0x00000000


	//----- nvinfo : EIATTR_MIN_STACK_SIZE
	.align		4
.L_7:
        /*0018*/ 	.byte	0x04, 0x12
        /*001a*/ 	.short	(.L_9 - .L_8)
	.align		4
.L_8:
        /*001c*/ 	.word	index@(_Z22AES_Encrypt_CTR_KernelPhPKhS_iS1_S1_)
        /*0020*/ 	.word	0x00000000
.L_9:


//--------------------- .nv.compat                --------------------------
	.section	.nv.compat,"",@"SHT_CUDA_COMPAT_INFO"
	.align	4
        /*0000*/ 	.byte	0x02, 0x09, 0x00, 0x00, 0x02, 0x02, 0x01, 0x00, 0x02, 0x05, 0x05, 0x00, 0x03, 0x07, 0x01, 0x01
        /*0010*/ 	.byte	0x02, 0x03, 0x00, 0x00, 0x02, 0x06, 0x01, 0x00, 0x04, 0x0b, 0x08, 0x00, 0x09, 0x00, 0x00, 0x00
        /*0020*/ 	.byte	0x00, 0x00, 0x00, 0x00


//--------------------- .nv.info._Z22AES_Encrypt_CTR_KernelPhPKhS_iS1_S1_ --------------------------
	.section	.nv.info._Z22AES_Encrypt_CTR_KernelPhPKhS_iS1_S1_,"",@"SHT_CUDA_INFO"
	.sectionflags	@""
	.align	4


	//----- nvinfo : EIATTR_CUDA_API_VERSION
	.align		4
        /*0000*/ 	.byte	0x04, 0x37
        /*0002*/ 	.short	(.L_11 - .L_10)
.L_10:
        /*0004*/ 	.word	0x00000082


	//----- nvinfo : EIATTR_KPARAM_INFO
	.align		4
.L_11:
        /*0008*/ 	.byte	0x04, 0x17
        /*000a*/ 	.short	(.L_13 - .L_12)
.L_12:
        /*000c*/ 	.word	0x00000000
        /*0010*/ 	.short	0x0005
        /*0012*/ 	.short	0x0028
        /*0014*/ 	.byte	0x00, 0xf5, 0x21, 0x00


	//----- nvinfo : EIATTR_KPARAM_INFO
	.align		4
.L_13:
        /*0018*/ 	.byte	0x04, 0x17
        /*001a*/ 	.short	(.L_15 - .L_14)
.L_14:
        /*001c*/ 	.word	0x00000000
        /*0020*/ 	.short	0x0004
        /*0022*/ 	.short	0x0020
        /*0024*/ 	.byte	0x00, 0xf5, 0x21, 0x00


	//----- nvinfo : EIATTR_KPARAM_INFO
	.align		4
.L_15:
        /*0028*/ 	.byte	0x04, 0x17
        /*002a*/ 	.short	(.L_17 - .L_16)
.L_16:
        /*002c*/ 	.word	0x00000000
        /*0030*/ 	.short	0x0003
        /*0032*/ 	.short	0x0018
        /*0034*/ 	.byte	0x00, 0xf0, 0x11, 0x00


	//----- nvinfo : EIATTR_KPARAM_INFO
	.align		4
.L_17:
        /*0038*/ 	.byte	0x04, 0x17
        /*003a*/ 	.short	(.L_19 - .L_18)
.L_18:
        /*003c*/ 	.word	0x00000000
        /*0040*/ 	.short	0x0002
        /*0042*/ 	.short	0x0010
        /*0044*/ 	.byte	0x00, 0xf5, 0x21, 0x00


	//----- nvinfo : EIATTR_KPARAM_INFO
	.align		4
.L_19:
        /*0048*/ 	.byte	0x04, 0x17
        /*004a*/ 	.short	(.L_21 - .L_20)
.L_20:
        /*004c*/ 	.word	0x00000000
        /*0050*/ 	.short	0x0001
        /*0052*/ 	.short	0x0008
        /*0054*/ 	.byte	0x00, 0xf5, 0x21, 0x00


	//----- nvinfo : EIATTR_KPARAM_INFO
	.align		4
.L_21:
        /*0058*/ 	.byte	0x04, 0x17
        /*005a*/ 	.short	(.L_23 - .L_22)
.L_22:
        /*005c*/ 	.word	0x00000000
        /*0060*/ 	.short	0x0000
        /*0062*/ 	.short	0x0000
        /*0064*/ 	.byte	0x00, 0xf5, 0x21, 0x00


	//----- nvinfo : EIATTR_SPARSE_MMA_MASK
	.align		4
.L_23:
        /*0068*/ 	.byte	0x03, 0x50
        /*006a*/ 	.short	0x0000


	//----- nvinfo : EIATTR_MAXREG_COUNT
	.align		4
        /*006c*/ 	.byte	0x03, 0x1b
        /*006e*/ 	.short	0x00ff


	//----- nvinfo : EIATTR_MERCURY_ISA_VERSION
	.align		4
        /*0070*/ 	.byte	0x03, 0x5f
        /*0072*/ 	.short	0x0101


	//----- nvinfo : EIATTR_VRC_CTA_INIT_COUNT
	.align		4
        /*0074*/ 	.byte	0x02, 0x4a
	.zero		1
	.zero		1


	//----- nvinfo : EIATTR_EXIT_INSTR_OFFSETS
	.align		4
        /*0078*/ 	.byte	0x04, 0x1c
        /*007a*/ 	.short	(.L_25 - .L_24)


	//   ....[0]....
.L_24:
        /*007c*/ 	.word	0x00000070


	//   ....[1]....
        /*0080*/ 	.word	0x000015f0


	//----- nvinfo : EIATTR_CBANK_PARAM_SIZE
	.align		4
.L_25:
        /*0084*/ 	.byte	0x03, 0x19
        /*0086*/ 	.short	0x0030


	//----- nvinfo : EIATTR_PARAM_CBANK
	.align		4
        /*0088*/ 	.byte	0x04, 0x0a
        /*008a*/ 	.short	(.L_27 - .L_26)
	.align		4
.L_26:
        /*008c*/ 	.word	index@(.nv.constant0._Z22AES_Encrypt_CTR_KernelPhPKhS_iS1_S1_)
        /*0090*/ 	.short	0x0380
        /*0092*/ 	.short	0x0030


	//----- nvinfo : EIATTR_SW_WAR
	.align		4
.L_27:
        /*0094*/ 	.byte	0x04, 0x36
        /*0096*/ 	.short	(.L_29 - .L_28)
.L_28:
        /*0098*/ 	.word	0x00000008
.L_29:


//--------------------- .nv.callgraph             --------------------------
	.section	.nv.callgraph,"",@"SHT_CUDA_CALLGRAPH"
	.align	4
	.sectionentsize	8
	.align		4
        /*0000*/ 	.word	0x00000000
	.align		4
        /*0004*/ 	.word	0xffffffff
	.align		4
        /*0008*/ 	.word	0x00000000
	.align		4
        /*000c*/ 	.word	0xfffffffe
	.align		4
        /*0010*/ 	.word	0x00000000
	.align		4
        /*0014*/ 	.word	0xfffffffd
	.align		4
        /*0018*/ 	.word	0x00000000
	.align		4
        /*001c*/ 	.word	0xfffffffc


//--------------------- .nv.constant3             --------------------------
	.section	.nv.constant3,"a",@progbits
.nv.constant3:
	.type		d_sbox,@object
	.size		d_sbox,(d_mul2 - d_sbox)
d_sbox:
	.zero		256
	.type		d_mul2,@object
	.size		d_mul2,(d_mul3 - d_mul2)
d_mul2:
	.zero		256
	.type		d_mul3,@object
	.size		d_mul3,(d_Rcon - d_mul3)
d_mul3:
	.zero		256
	.type		d_Rcon,@object
	.size		d_Rcon,(.L_3 - d_Rcon)
d_Rcon:
	.zero		11
.L_3:


//--------------------- .text._Z22AES_Encrypt_CTR_KernelPhPKhS_iS1_S1_ --------------------------
	.section	.text._Z22AES_Encrypt_CTR_KernelPhPKhS_iS1_S1_,"ax",@progbits
	.align	128
        .global         _Z22AES_Encrypt_CTR_KernelPhPKhS_iS1_S1_
        .type           _Z22AES_Encrypt_CTR_KernelPhPKhS_iS1_S1_,@function
        .size           _Z22AES_Encrypt_CTR_KernelPhPKhS_iS1_S1_,(.L_x_2 - _Z22AES_Encrypt_CTR_KernelPhPKhS_iS1_S1_)
        .other          _Z22AES_Encrypt_CTR_KernelPhPKhS_iS1_S1_,@"STO_CUDA_ENTRY STV_DEFAULT"
_Z22AES_Encrypt_CTR_KernelPhPKhS_iS1_S1_:
.text._Z22AES_Encrypt_CTR_KernelPhPKhS_iS1_S1_:
[----:B------:R-:W-:Y:S01]  /*0000*/  LDC R1, c[0x0][0x37c] ;  /* 0x0000df00ff017b82 */ /* 0x000fe20000000800 */
[----:B------:R-:W0:Y:S01]  /*0010*/  S2R R0, SR_CTAID.X ;  /* 0x0000000000007919 */ /* 0x000e220000002500 */
[----:B------:R-:W0:Y:S01]  /*0020*/  LDCU UR4, c[0x0][0x360] ;  /* 0x00006c00ff0477ac */ /* 0x000e220008000800 */
[----:B------:R-:W0:Y:S01]  /*0030*/  S2R R3, SR_TID.X ;  /* 0x0000000000037919 */ /* 0x000e220000002100 */
[----:B------:R-:W1:Y:S01]  /*0040*/  LDCU UR5, c[0x0][0x398] ;  /* 0x00007300ff0577ac */ /* 0x000e620008000800 */
[----:B0-----:R-:W-:-:S05]  /*0050*/  IMAD R18, R0, UR4, R3 ;  /* 0x0000000400127c24 */ /* 0x001fca000f8e0203 */
[----:B-1----:R-:W-:-:S13]  /*0060*/  ISETP.GE.AND P0, PT, R18, UR5, PT ;  /* 0x0000000512007c0c */ /* 0x002fda000bf06270 */
[----:B------:R-:W-:Y:S05]  /*0070*/  @P0 EXIT ;  /* 0x000000000000094d */ /* 0x000fea0003800000 */
[----:B------:R-:W0:Y:S01]  /*0080*/  LDC.64 R12, c[0x0][0x3a8] ;  /* 0x0000ea00ff0c7b82 */ /* 0x000e220000000a00 */
[----:B------:R-:W0:Y:S01]  /*0090*/  LDCU.64 UR6, c[0x0][0x358] ;  /* 0x00006b00ff0677ac */ /* 0x000e220008000a00 */
[----:B------:R-:W1:Y:S01]  /*00a0*/  LDCU.64 UR4, c[0x0][0x388] ;  /* 0x00007100ff0477ac */ /* 0x000e620008000a00 */
[----:B0-----:R-:W2:Y:S04]  /*00b0*/  LDG.E.U8 R6, desc[UR6][R12.64] ;  /* 0x000000060c067981 */ /* 0x001ea8000c1e1100 */
[----:B------:R-:W3:Y:S04]  /*00c0*/  LDG.E.U8 R8, desc[UR6][R12.64+0x1] ;  /* 0x000001060c087981 */ /* 0x000ee8000c1e1100 */
[----:B------:R-:W4:Y:S04]  /*00d0*/  LDG.E.U8 R3, desc[UR6][R12.64+0x2] ;  /* 0x000002060c037981 */ /* 0x000f28000c1e1100 */
[----:B------:R-:W5:Y:S04]  /*00e0*/  LDG.E.U8 R2, desc[UR6][R12.64+0x3] ;  /* 0x000003060c027981 */ /* 0x000f68000c1e1100 */
[----:B------:R-:W5:Y:S01]  /*00f0*/  LDG.E.U8 R21, desc[UR6][R12.64+0x4] ;  /* 0x000004060c157981 */ /* 0x000f62000c1e1100 */
[----:B------:R-:W0:Y:S03]  /*0100*/  LDC.64 R4, c[0x0][0x388] ;  /* 0x0000e200ff047b82 */ /* 0x000e260000000a00 */
[----:B------:R-:W5:Y:S04]  /*0110*/  LDG.E.U8 R33, desc[UR6][R12.64+0x5] ;  /* 0x000005060c217981 */ /* 0x000f68000c1e1100 */
[----:B------:R-:W5:Y:S01]  /*0120*/  LDG.E.U8 R29, desc[UR6][R12.64+0x6] ;  /* 0x000006060c1d7981 */ /* 0x000f62000c1e1100 */
[----:B------:R-:W1:Y:S03]  /*0130*/  LDC.64 R22, c[0x0][0x3a0] ;  /* 0x0000e800ff167b82 */ /* 0x000e660000000a00 */
[----:B------:R-:W5:Y:S04]  /*0140*/  LDG.E.U8 R30, desc[UR6][R12.64+0x7] ;  /* 0x000007060c1e7981 */ /* 0x000f68000c1e1100 */
[----:B0-----:R-:W5:Y:S04]  /*0150*/  LDG.E.U8 R24, desc[UR6][R4.64+0x5] ;  /* 0x0000050604187981 */ /* 0x001f68000c1e1100 */
[----:B------:R-:W5:Y:S04]  /*0160*/  LDG.E.U8 R32, desc[UR6][R4.64+0xc] ;  /* 0x00000c0604207981 */ /* 0x000f68000c1e1100 */
[----:B-1----:R-:W5:Y:S04]  /*0170*/  LDG.E.U8 R13, desc[UR6][R22.64+0x5] ;  /* 0x00000506160d7981 */ /* 0x002f68000c1e1100 */
[----:B------:R-:W5:Y:S04]  /*0180*/  LDG.E.U8 R10, desc[UR6][R22.64+0x2] ;  /* 0x00000206160a7981 */ /* 0x000f68000c1e1100 */
        /* <DEDUP_REMOVED lines=12> */
[----:B------:R-:W5:Y:S01]  /*0250*/  LDG.E.U8 R19, desc[UR6][R4.64+0x2] ;  /* 0x0000020604137981 */ /* 0x000f62000c1e1100 */
[----:B--2---:R-:W-:-:S04]  /*0260*/  IMAD.WIDE.U32 R6, R6, 0x10000, RZ ;  /* 0x0001000006067825 */ /* 0x004fc800078e00ff */
[----:B---3--:R-:W-:-:S05]  /*0270*/  IMAD.WIDE.U32 R8, R8, 0x100, RZ ;  /* 0x0000010008087825 */ /* 0x008fca00078e00ff */
[----:B------:R-:W-:Y:S02]  /*0280*/  LOP3.LUT R35, R7, R9, RZ, 0xfc, !PT ;  /* 0x0000000907237212 */ /* 0x000fe400078efcff */
[----:B----4-:R-:W-:Y:S01]  /*0290*/  LOP3.LUT R34, R3, R6, R8, 0xfe, !PT ;  /* 0x0000000603227212 */ /* 0x010fe200078efe08 */
[----:B-----5:R-:W-:Y:S01]  /*02a0*/  IMAD.WIDE.U32 R2, R2, 0x100, RZ ;  /* 0x0000010002027825 */ /* 0x020fe200078e00ff */
[----:B------:R-:W2:Y:S02]  /*02b0*/  LDG.E.U8 R8, desc[UR6][R4.64+0x9] ;  /* 0x0000090604087981 */ /* 0x000ea4000c1e1100 */
[C---:B------:R-:W-:Y:S01]  /*02c0*/  SHF.L.U64.HI R35, R34.reuse, 0x10, R35 ;  /* 0x0000001022237819 */ /* 0x040fe20000010223 */
[----:B------:R-:W-:Y:S01]  /*02d0*/  IMAD.U32 R34, R34, 0x10000, RZ ;  /* 0x0001000022227824 */ /* 0x000fe200078e00ff */
[----:B------:R-:W3:Y:S04]  /*02e0*/  LDG.E.U8 R6, desc[UR6][R22.64] ;  /* 0x0000000616067981 */ /* 0x000ee8000c1e1100 */
[----:B------:R-:W-:Y:S01]  /*02f0*/  LOP3.LUT R34, R21, R34, R2, 0xfe, !PT ;  /* 0x0000002215227212 */ /* 0x000fe200078efe02 */
[----:B------:R-:W4:Y:S04]  /*0300*/  LDG.E.U8 R9, desc[UR6][R22.64+0x1] ;  /* 0x0000010616097981 */ /* 0x000f28000c1e1100 */
[----:B------:R-:W5:Y:S04]  /*0310*/  LDG.E.U8 R21, desc[UR6][R4.64+0x4] ;  /* 0x0000040604157981 */ /* 0x000f68000c1e1100 */
[----:B------:R-:W5:Y:S04]  /*0320*/  LDG.E.U8 R7, desc[UR6][R4.64+0xa] ;  /* 0x00000a0604077981 */ /* 0x000f68000c1e1100 */
[----:B------:R-:W5:Y:S04]  /*0330*/  LDG.E.U8 R22, desc[UR6][R4.64+0x3] ;  /* 0x0000030604167981 */ /* 0x000f68000c1e1100 */
[----:B------:R0:W5:Y:S01]  /*0340*/  LDG.E.U8 R23, desc[UR6][R4.64+0x6] ;  /* 0x0000060604177981 */ /* 0x000162000c1e1100 */
[----:B------:R-:W-:Y:S01]  /*0350*/  LOP3.LUT R35, R35, R3, RZ, 0xfc, !PT ;  /* 0x0000000323237212 */ /* 0x000fe200078efcff */
[----:B------:R-:W-:-:S04]  /*0360*/  IMAD.WIDE.U32 R2, R33, 0x100, RZ ;  /* 0x0000010021027825 */ /* 0x000fc800078e00ff */
[C---:B------:R-:W-:Y:S01]  /*0370*/  IMAD.U32 R33, R34.reuse, 0x10000, RZ ;  /* 0x0001000022217824 */ /* 0x040fe200078e00ff */
[----:B------:R-:W-:-:S04]  /*0380*/  SHF.L.U64.HI R35, R34, 0x10, R35 ;  /* 0x0000001022237819 */ /* 0x000fc80000010223 */
[----:B------:R-:W-:Y:S02]  /*0390*/  LOP3.LUT R29, R29, R33, R2, 0xfe, !PT ;  /* 0x000000211d1d7212 */ /* 0x000fe400078efe02 */
[----:B------:R-:W-:Y:S02]  /*03a0*/  LOP3.LUT R2, R35, R3, RZ, 0xfc, !PT ;  /* 0x0000000323027212 */ /* 0x000fe400078efcff */
[----:B------:R-:W-:Y:S02]  /*03b0*/  PRMT R3, R30, 0x6540, R29 ;  /* 0x000065401e037816 */ /* 0x000fe4000000001d */
[----:B------:R-:W-:Y:S02]  /*03c0*/  SHF.L.U64.HI R29, R29, 0x8, R2 ;  /* 0x000000081d1d7819 */ /* 0x000fe40000010202 */
[----:B------:R-:W-:-:S04]  /*03d0*/  IADD3 R3, P0, PT, R18, R3, RZ ;  /* 0x0000000312037210 */ /* 0x000fc80007f1e0ff */
[----:B------:R-:W-:-:S04]  /*03e0*/  LEA.HI.X.SX32 R30, R18, R29, 0x1, P0 ;  /* 0x0000001d121e7211 */ /* 0x000fc800000f0eff */
[--C-:B0-----:R-:W-:Y:S01]  /*03f0*/  SHF.R.U32.HI R5, RZ, 0x10, R30.reuse ;  /* 0x00000010ff057819 */ /* 0x101fe2000001161e */
[----:B------:R-:W-:Y:S01]  /*0400*/  UIADD3 UR4, UP0, UPT, UR4, 0x1f, URZ ;  /* 0x0000001f04047890 */ /* 0x000fe2000ff1e0ff */
[C-C-:B------:R-:W-:Y:S02]  /*0410*/  SHF.R.U64 R29, R3.reuse, 0x10, R30.reuse ;  /* 0x00000010031d7819 */ /* 0x140fe4000000121e */
[--C-:B------:R-:W-:Y:S01]  /*0420*/  SHF.R.U64 R4, R3, 0x8, R30.reuse ;  /* 0x0000000803047819 */ /* 0x100fe2000000121e */
[----:B------:R-:W-:Y:S01]  /*0430*/  UIADD3.X UR5, UPT, UPT, URZ, UR5, URZ, UP0, !UPT ;  /* 0x00000005ff057290 */ /* 0x000fe200087fe4ff */
[----:B------:R-:W-:Y:S02]  /*0440*/  LOP3.LUT R13, R13, R24, RZ, 0x3c, !PT ;  /* 0x000000180d0d7212 */ /* 0x000fe400078e3cff */
[--C-:B------:R-:W-:Y:S02]  /*0450*/  SHF.R.U32.HI R18, RZ, 0x18, R30.reuse ;  /* 0x00000018ff127819 */ /* 0x100fe4000001161e */
[----:B------:R-:W-:-:S02]  /*0460*/  SHF.R.U32.HI R2, RZ, 0x8, R30 ;  /* 0x00000008ff027819 */ /* 0x000fc4000001161e */
[----:B------:R-:W-:Y:S02]  /*0470*/  LOP3.LUT R16, R16, R3, RZ, 0x3c, !PT ;  /* 0x0000000310107212 */ /* 0x000fe400078e3cff */
[----:B------:R-:W-:Y:S02]  /*0480*/  LOP3.LUT R15, R15, R28, RZ, 0x3c, !PT ;  /* 0x0000001c0f0f7212 */ /* 0x000fe400078e3cff */
[----:B------:R-:W-:Y:S02]  /*0490*/  LOP3.LUT R4, R25, R4, RZ, 0x3c, !PT ;  /* 0x0000000419047212 */ /* 0x000fe400078e3cff */
[----:B------:R-:W-:Y:S02]  /*04a0*/  PRMT R24, R15, 0x7610, R24 ;  /* 0x000076100f187816 */ /* 0x000fe40000000018 */
[----:B------:R-:W-:Y:S02]  /*04b0*/  LOP3.LUT R18, R31, R18, RZ, 0x3c, !PT ;  /* 0x000000121f127212 */ /* 0x000fe400078e3cff */
[----:B------:R-:W-:-:S02]  /*04c0*/  LOP3.LUT R27, R27, R30, RZ, 0x3c, !PT ;  /* 0x0000001e1b1b7212 */ /* 0x000fc400078e3cff */
[----:B------:R-:W-:Y:S02]  /*04d0*/  LOP3.LUT R10, R10, R19, RZ, 0x3c, !PT ;  /* 0x000000130a0a7212 */ /* 0x000fe400078e3cff */
[----:B--2---:R-:W-:Y:S02]  /*04e0*/  LOP3.LUT R8, R8, R5, RZ, 0x3c, !PT ;  /* 0x0000000508087212 */ /* 0x004fe400078e3cff */
[----:B------:R-:W-:Y:S02]  /*04f0*/  SHF.R.U64 R5, R3, 0x18, R30 ;  /* 0x0000001803057819 */ /* 0x000fe4000000121e */
[----:B---3--:R-:W-:Y:S02]  /*0500*/  LOP3.LUT R6, R6, R17, RZ, 0x3c, !PT ;  /* 0x0000001106067212 */ /* 0x008fe400078e3cff */
[----:B------:R-:W-:Y:S02]  /*0510*/  LOP3.LUT R32, R32, R5, RZ, 0x3c, !PT ;  /* 0x0000000520207212 */ /* 0x000fe400078e3cff */
[----:B------:R-:W-:-:S02]  /*0520*/  LOP3.LUT R5, R26, R29, RZ, 0x3c, !PT ;  /* 0x0000001d1a057212 */ /* 0x000fc400078e3cff */
[----:B----4-:R-:W-:Y:S02]  /*0530*/  LOP3.LUT R20, R9, R20, RZ, 0x3c, !PT ;  /* 0x0000001409147212 */ /* 0x010fe400078e3cff */
[----:B-----5:R-:W-:Y:S02]  /*0540*/  LOP3.LUT R12, R12, R21, RZ, 0x3c, !PT ;  /* 0x000000150c0c7212 */ /* 0x020fe400078e3cff */
[----:B------:R-:W-:Y:S01]  /*0550*/  PRMT R26, R13, 0x7610, R26 ;  /* 0x000076100d1a7816 */ /* 0x000fe2000000001a */
[----:B------:R-:W-:Y:S01]  /*0560*/  IMAD.U32 R3, RZ, RZ, UR5 ;  /* 0x00000005ff037e24 */ /* 0x000fe2000f8e00ff */
[----:B------:R-:W-:Y:S02]  /*0570*/  PRMT R9, R6, 0x7610, R9 ;  /* 0x0000761006097816 */ /* 0x000fe40000000009 */
[----:B------:R-:W-:Y:S02]  /*0580*/  LOP3.LUT R11, R11, R22, RZ, 0x3c, !PT ;  /* 0x000000160b0b7212 */ /* 0x000fe400078e3cff */
[----:B------:R-:W-:-:S02]  /*0590*/  LOP3.LUT R14, R14, R23, RZ, 0x3c, !PT ;  /* 0x000000170e0e7212 */ /* 0x000fc400078e3cff */
[----:B------:R-:W-:Y:S02]  /*05a0*/  PRMT R25, R12, 0x7610, R25 ;  /* 0x000076100c197816 */ /* 0x000fe40000000019 */
[----:B------:R-:W-:Y:S02]  /*05b0*/  PRMT R13, R8, 0x7610, R13 ;  /* 0x00007610080d7816 */ /* 0x000fe4000000000d */
[----:B------:R-:W-:Y:S02]  /*05c0*/  PRMT R33, R20, 0x7610, R33 ;  /* 0x0000761014217816 */ /* 0x000fe40000000021 */
[----:B------:R-:W-:Y:S02]  /*05d0*/  PRMT R6, R11, 0x7610, R6 ;  /* 0x000076100b067816 */ /* 0x000fe40000000006 */
[----:B------:R-:W-:Y:S02]  /*05e0*/  PRMT R34, R14, 0x7610, R34 ;  /* 0x000076100e227816 */ /* 0x000fe40000000022 */
[----:B------:R-:W-:-:S02]  /*05f0*/  PRMT R12, R16, 0x7610, R12 ;  /* 0x00007610100c7816 */ /* 0x000fc4000000000c */
[----:B------:R-:W-:Y:S02]  /*0600*/  PRMT R8, R5, 0x7610, R8 ;  /* 0x0000761005087816 */ /* 0x000fe40000000008 */
[----:B------:R-:W-:Y:S01]  /*0610*/  LOP3.LUT R7, R7, R2, RZ, 0x3c, !PT ;  /* 0x0000000207077212 */ /* 0x000fe200078e3cff */
[----:B------:R-:W-:Y:S01]  /*0620*/  IMAD.U32 R2, RZ, RZ, UR4 ;  /* 0x00000004ff027e24 */ /* 0x000fe2000f8e00ff */
[----:B------:R-:W-:-:S06]  /*0630*/  UMOV UR4, URZ ;  /* 0x000000ff00047c82 */ /* 0x000fcc0008000000 */
.L_x_0:
[----:B------:R-:W2:Y:S04]  /*0640*/  LDG.E.U8 R14, desc[UR6][R2.64+-0xf] ;  /* 0xfffff106020e7981 */ /* 0x000ea8000c1e1100 */
[----:B------:R-:W3:Y:S04]  /*0650*/  LDG.E.U8 R28, desc[UR6][R2.64+-0xe] ;  /* 0xfffff206021c7981 */ /* 0x000ee8000c1e1100 */
[----:B------:R-:W4:Y:S04]  /*0660*/  LDG.E.U8 R23, desc[UR6][R2.64+-0xd] ;  /* 0xfffff30602177981 */ /* 0x000f28000c1e1100 */
[----:B------:R-:W5:Y:S04]  /*0670*/  LDG.E.U8 R5, desc[UR6][R2.64+-0xc] ;  /* 0xfffff40602057981 */ /* 0x000f68000c1e1100 */
[----:B------:R-:W5:Y:S04]  /*0680*/  LDG.E.U8 R17, desc[UR6][R2.64+-0xa] ;  /* 0xfffff60602117981 */ /* 0x000f68000c1e1100 */
[----:B------:R-:W5:Y:S04]  /*0690*/  LDG.E.U8 R16, desc[UR6][R2.64+-0x9] ;  /* 0xfffff70602107981 */ /* 0x000f68000c1e1100 */
[----:B------:R-:W5:Y:S04]  /*06a0*/  LDG.E.U8 R21, desc[UR6][R2.64+-0xb] ;  /* 0xfffff50602157981 */ /* 0x000f68000c1e1100 */
[----:B------:R-:W5:Y:S01]  /*06b0*/  LDG.E.U8 R11, desc[UR6][R2.64+-0x8] ;  /* 0xfffff806020b7981 */ /* 0x000f62000c1e1100 */
[----:B------:R-:W-:-:S02]  /*06c0*/  LOP3.LUT R22, R9, 0xff, RZ, 0xc0, !PT ;  /* 0x000000ff09167812 */ /* 0x000fc400078ec0ff */
[----:B------:R-:W-:Y:S01]  /*06d0*/  LOP3.LUT R15, R26, 0xff, RZ, 0xc0, !PT ;  /* 0x000000ff1a0f7812 */ /* 0x000fe200078ec0ff */
[----:B------:R-:W5:Y:S03]  /*06e0*/  LDG.E.U8 R19, desc[UR6][R2.64+-0x7] ;  /* 0xfffff90602137981 */ /* 0x000f66000c1e1100 */
[----:B------:R-:W0:Y:S01]  /*06f0*/  LDC.U8 R22, c[0x3][R22] ;  /* 0x00c0000016167b82 */ /* 0x000e220000000000 */
[----:B------:R-:W5:Y:S07]  /*0700*/  LDG.E.U8 R20, desc[UR6][R2.64+-0x6] ;  /* 0xfffffa0602147981 */ /* 0x000f6e000c1e1100 */
[----:B------:R-:W1:Y:S01]  /*0710*/  LDC.U8 R15, c[0x3][R15] ;  /* 0x00c000000f0f7b82 */ /* 0x000e620000000000 */
[----:B------:R-:W-:-:S07]  /*0720*/  LOP3.LUT R26, R7, 0xff, RZ, 0xc0, !PT ;  /* 0x000000ff071a7812 */ /* 0x000fce00078ec0ff */
[----:B------:R-:W1:Y:S01]  /*0730*/  LDC.U8 R26, c[0x3][R26] ;  /* 0x00c000001a1a7b82 */ /* 0x000e620000000000 */
[----:B0-----:R-:W-:-:S07]  /*0740*/  LOP3.LUT R35, R22, 0xff, RZ, 0xc0, !PT ;  /* 0x000000ff16237812 */ /* 0x001fce00078ec0ff */
[----:B------:R0:W2:Y:S01]  /*0750*/  LDC.U8 R9, c[0x3][R35+0x100] ;  /* 0x00c0400023097b82 */ /* 0x0000a20000000000 */
[----:B-1----:R-:W-:-:S07]  /*0760*/  LOP3.LUT R29, R15, 0xff, RZ, 0xc0, !PT ;  /* 0x000000ff0f1d7812 */ /* 0x002fce00078ec0ff */
[----:B------:R-:W2:Y:S01]  /*0770*/  LDC.U8 R7, c[0x3][R29+0x200] ;  /* 0x00c080001d077b82 */ /* 0x000ea20000000000 */
[----:B------:R-:W-:Y:S02]  /*0780*/  LOP3.LUT R31, R12, 0xff, RZ, 0xc0, !PT ;  /* 0x000000ff0c1f7812 */ /* 0x000fe400078ec0ff */
[----:B------:R-:W-:-:S05]  /*0790*/  LOP3.LUT R37, R26, 0xff, RZ, 0xc0, !PT ;  /* 0x000000ff1a257812 */ /* 0x000fca00078ec0ff */
[----:B------:R-:W1:Y:S08]  /*07a0*/  LDC.U8 R31, c[0x3][R31] ;  /* 0x00c000001f1f7b82 */ /* 0x000e700000000000 */
[----:B------:R0:W3:Y:S08]  /*07b0*/  LDC.U8 R12, c[0x3][R37+0x200] ;  /* 0x00c08000250c7b82 */ /* 0x0000f00000000000 */
[----:B------:R1:W5:Y:S08]  /*07c0*/  LDC.U8 R30, c[0x3][R35+0x200] ;  /* 0x00c08000231e7b82 */ /* 0x0003700000000000 */
[----:B0-----:R-:W4:Y:S01]  /*07d0*/  LDC.U8 R37, c[0x3][R37+0x100] ;  /* 0x00c0400025257b82 */ /* 0x001f220000000000 */
[----:B-1----:R-:W-:-:S07]  /*07e0*/  LOP3.LUT R36, R31, 0xff, RZ, 0xc0, !PT ;  /* 0x000000ff1f247812 */ /* 0x002fce00078ec0ff */
[----:B------:R0:W4:Y:S08]  /*07f0*/  LDC.U8 R35, c[0x3][R36+0x200] ;  /* 0x00c0800024237b82 */ /* 0x0001300000000000 */
[----:B0-----:R-:W5:Y:S01]  /*0800*/  LDC.U8 R36, c[0x3][R36+0x100] ;  /* 0x00c0400024247b82 */ /* 0x001f620000000000 */
[----:B--2---:R-:W-:-:S07]  /*0810*/  LOP3.LUT R9, R14, R7, R9, 0x96, !PT ;  /* 0x000000070e097212 */ /* 0x004fce00078e9609 */
[----:B------:R-:W3:Y:S01]  /*0820*/  LDC.U8 R7, c[0x3][R29+0x100] ;  /* 0x00c040001d077b82 */ /* 0x000ee20000000000 */
[----:B------:R-:W-:-:S07]  /*0830*/  LOP3.LUT R14, R25, 0xff, RZ, 0xc0, !PT ;  /* 0x000000ff190e7812 */ /* 0x000fce00078ec0ff */
[----:B------:R-:W0:Y:S01]  /*0840*/  LDC.U8 R14, c[0x3][R14] ;  /* 0x00c000000e0e7b82 */ /* 0x000e220000000000 */
[----:B---3--:R-:W-:Y:S02]  /*0850*/  LOP3.LUT R28, R28, R7, R12, 0x96, !PT ;  /* 0x000000071c1c7212 */ /* 0x008fe400078e960c */
[----:B------:R-:W-:Y:S02]  /*0860*/  LOP3.LUT R7, R13, 0xff, RZ, 0xc0, !PT ;  /* 0x000000ff0d077812 */ /* 0x000fe400078ec0ff */
[----:B------:R-:W-:Y:S02]  /*0870*/  LOP3.LUT R12, R4, 0xff, RZ, 0xc0, !PT ;  /* 0x000000ff040c7812 */ /* 0x000fe400078ec0ff */
[----:B------:R-:W-:Y:S02]  /*0880*/  LOP3.LUT R4, R6, 0xff, RZ, 0xc0, !PT ;  /* 0x000000ff06047812 */ /* 0x000fe400078ec0ff */
[----:B------:R-:W1:Y:S08]  /*0890*/  LDC.U8 R7, c[0x3][R7] ;  /* 0x00c0000007077b82 */ /* 0x000e700000000000 */
[----:B------:R-:W2:Y:S08]  /*08a0*/  LDC.U8 R12, c[0x3][R12] ;  /* 0x00c000000c0c7b82 */ /* 0x000eb00000000000 */
[----:B------:R3:W2:Y:S01]  /*08b0*/  LDC.U8 R29, c[0x3][R4] ;  /* 0x00c00000041d7b82 */ /* 0x0006a20000000000 */
[----:B----4-:R-:W-:-:S02]  /*08c0*/  LOP3.LUT R23, R23, R37, R35, 0x96, !PT ;  /* 0x0000002517177212 */ /* 0x010fc400078e9623 */
[----:B-----5:R-:W-:Y:S02]  /*08d0*/  LOP3.LUT R6, R5, R30, R36, 0x96, !PT ;  /* 0x0000001e05067212 */ /* 0x020fe400078e9624 */
[--C-:B------:R-:W-:Y:S02]  /*08e0*/  LOP3.LUT R5, R15, R23, R22.reuse, 0x96, !PT ;  /* 0x000000170f057212 */ /* 0x100fe400078e9616 */
[----:B------:R-:W-:Y:S02]  /*08f0*/  LOP3.LUT R6, R26, R6, R15, 0x96, !PT ;  /* 0x000000061a067212 */ /* 0x000fe400078e960f */
[C---:B---3--:R-:W-:Y:S02]  /*0900*/  LOP3.LUT R4, R31.reuse, R28, R22, 0x96, !PT ;  /* 0x0000001c1f047212 */ /* 0x048fe400078e9616 */
[----:B------:R-:W-:Y:S02]  /*0910*/  LOP3.LUT R15, R10, 0xff, RZ, 0xc0, !PT ;  /* 0x000000ff0a0f7812 */ /* 0x000fe400078ec0ff */
[----:B------:R-:W-:-:S02]  /*0920*/  LOP3.LUT R9, R31, R9, R26, 0x96, !PT ;  /* 0x000000091f097212 */ /* 0x000fc400078e961a */
[----:B------:R-:W-:Y:S02]  /*0930*/  LOP3.LUT R13, R18, 0xff, RZ, 0xc0, !PT ;  /* 0x000000ff120d7812 */ /* 0x000fe400078ec0ff */
[----:B------:R-:W-:Y:S02]  /*0940*/  LOP3.LUT R37, R8, 0xff, RZ, 0xc0, !PT ;  /* 0x000000ff08257812 */ /* 0x000fe400078ec0ff */
[----:B0-----:R-:W-:Y:S01]  /*0950*/  LOP3.LUT R35, R14, 0xff, RZ, 0xc0, !PT ;  /* 0x000000ff0e237812 */ /* 0x001fe200078ec0ff */
[----:B------:R-:W0:Y:S01]  /*0960*/  LDC.U8 R15, c[0x3][R15] ;  /* 0x00c000000f0f7b82 */ /* 0x000e220000000000 */
[----:B-1----:R-:W-:-:S07]  /*0970*/  LOP3.LUT R22, R7, 0xff, RZ, 0xc0, !PT ;  /* 0x000000ff07167812 */ /* 0x002fce00078ec0ff */
[----:B------:R-:W1:Y:S01]  /*0980*/  LDC.U8 R13, c[0x3][R13] ;  /* 0x00c000000d0d7b82 */ /* 0x000e620000000000 */
[----:B--2---:R-:W-:-:S07]  /*0990*/  LOP3.LUT R10, R12, 0xff, RZ, 0xc0, !PT ;  /* 0x000000ff0c0a7812 */ /* 0x004fce00078ec0ff */
[----:B------:R2:W3:Y:S01]  /*09a0*/  LDC.U8 R26, c[0x3][R22+0x100] ;  /* 0x00c04000161a7b82 */ /* 0x0004e20000000000 */
[----:B------:R-:W-:-:S07]  /*09b0*/  LOP3.LUT R31, R29, 0xff, RZ, 0xc0, !PT ;  /* 0x000000ff1d1f7812 */ /* 0x000fce00078ec0ff */
[----:B------:R4:W3:Y:S08]  /*09c0*/  LDC.U8 R28, c[0x3][R10+0x200] ;  /* 0x00c080000a1c7b82 */ /* 0x0008f00000000000 */
[----:B------:R4:W5:Y:S08]  /*09d0*/  LDC.U8 R23, c[0x3][R10+0x100] ;  /* 0x00c040000a177b82 */ /* 0x0009700000000000 */
[----:B------:R-:W5:Y:S08]  /*09e0*/  LDC.U8 R8, c[0x3][R31+0x200] ;  /* 0x00c080001f087b82 */ /* 0x000f700000000000 */
[----:B----4-:R-:W4:Y:S08]  /*09f0*/  LDC.U8 R10, c[0x3][R37] ;  /* 0x00c00000250a7b82 */ /* 0x010f300000000000 */
[----:B------:R2:W4:Y:S08]  /*0a00*/  LDC.U8 R25, c[0x3][R22+0x200] ;  /* 0x00c0800016197b82 */ /* 0x0005300000000000 */
[----:B------:R0:W4:Y:S08]  /*0a10*/  LDC.U8 R30, c[0x3][R35+0x100] ;  /* 0x00c04000231e7b82 */ /* 0x0001300000000000 */
[----:B------:R0:W4:Y:S08]  /*0a20*/  LDC.U8 R18, c[0x3][R35+0x200] ;  /* 0x00c0800023127b82 */ /* 0x0001300000000000 */
[----:B--2---:R-:W2:Y:S01]  /*0a30*/  LDC.U8 R22, c[0x3][R31+0x100] ;  /* 0x00c040001f167b82 */ /* 0x004ea20000000000 */
[----:B---3--:R-:W-:-:S02]  /*0a40*/  LOP3.LUT R26, R17, R26, R28, 0x96, !PT ;  /* 0x0000001a111a7212 */ /* 0x008fc400078e961c */
[----:B------:R-:W3:Y:S01]  /*0a50*/  LDG.E.U8 R17, desc[UR6][R2.64+-0x5] ;  /* 0xfffffb0602117981 */ /* 0x000ee2000c1e1100 */
[----:B-1----:R-:W-:Y:S02]  /*0a60*/  LOP3.LUT R36, R13, 0xff, RZ, 0xc0, !PT ;  /* 0x000000ff0d247812 */ /* 0x002fe400078ec0ff */
[----:B-----5:R-:W-:Y:S02]  /*0a70*/  LOP3.LUT R8, R16, R23, R8, 0x96, !PT ;  /* 0x0000001710087212 */ /* 0x020fe400078e9608 */
[----:B------:R-:W5:Y:S01]  /*0a80*/  LDG.E.U8 R16, desc[UR6][R2.64+-0x4] ;  /* 0xfffffc0602107981 */ /* 0x000f62000c1e1100 */
[----:B0-----:R-:W-:Y:S02]  /*0a90*/  LOP3.LUT R35, R15, 0xff, RZ, 0xc0, !PT ;  /* 0x000000ff0f237812 */ /* 0x001fe400078ec0ff */
[----:B----4-:R-:W-:-:S04]  /*0aa0*/  LOP3.LUT R37, R10, 0xff, RZ, 0xc0, !PT ;  /* 0x000000ff0a257812 */ /* 0x010fc800078ec0ff */
[----:B------:R-:W0:Y:S01]  /*0ab0*/  LDC.U8 R23, c[0x3][R37+0x100] ;  /* 0x00c0400025177b82 */ /* 0x000e220000000000 */
[----:B------:R-:W-:-:S07]  /*0ac0*/  LOP3.LUT R25, R21, R25, R30, 0x96, !PT ;  /* 0x0000001915197212 */ /* 0x000fce00078e961e */
[----:B------:R-:W1:Y:S01]  /*0ad0*/  LDC.U8 R21, c[0x3][R37+0x200] ;  /* 0x00c0800025157b82 */ /* 0x000e620000000000 */
[----:B--2---:R-:W-:-:S07]  /*0ae0*/  LOP3.LUT R11, R11, R18, R22, 0x96, !PT ;  /* 0x000000120b0b7212 */ /* 0x004fce00078e9616 */
[----:B------:R-:W1:Y:S08]  /*0af0*/  LDC.U8 R18, c[0x3][R36+0x100] ;  /* 0x00c0400024127b82 */ /* 0x000e700000000000 */
[----:B------:R-:W0:Y:S01]  /*0b00*/  LDC.U8 R22, c[0x3][R35+0x200] ;  /* 0x00c0800023167b82 */ /* 0x000e220000000000 */
[----:B-1----:R-:W-:Y:S02]  /*0b10*/  LOP3.LUT R18, R19, R21, R18, 0x96, !PT ;  /* 0x0000001513127212 */ /* 0x002fe400078e9612 */
[----:B------:R-:W2:Y:S04]  /*0b20*/  LDG.E.U8 R19, desc[UR6][R2.64+-0x3] ;  /* 0xfffffd0602137981 */ /* 0x000ea8000c1e1100 */
[----:B------:R-:W4:Y:S01]  /*0b30*/  LDG.E.U8 R21, desc[UR6][R2.64+-0x2] ;  /* 0xfffffe0602157981 */ /* 0x000f22000c1e1100 */
[----:B0-----:R-:W-:-:S03]  /*0b40*/  LOP3.LUT R20, R20, R23, R22, 0x96, !PT ;  /* 0x0000001714147212 */ /* 0x001fc600078e9616 */
[----:B------:R-:W4:Y:S04]  /*0b50*/  LDG.E.U8 R22, desc[UR6][R2.64+-0x1] ;  /* 0xffffff0602167981 */ /* 0x000f28000c1e1100 */
[----:B------:R0:W4:Y:S01]  /*0b60*/  LDG.E.U8 R23, desc[UR6][R2.64] ;  /* 0x0000000602177981 */ /* 0x000122000c1e1100 */
[----:B------:R-:W-:-:S06]  /*0b70*/  LOP3.LUT R24, R24, 0xff, RZ, 0xc0, !PT ;  /* 0x000000ff18187812 */ /* 0x000fcc00078ec0ff */
[----:B------:R-:W1:Y:S01]  /*0b80*/  LDC.U8 R24, c[0x3][R24] ;  /* 0x00c0000018187b82 */ /* 0x000e620000000000 */
[----:B------:R-:W-:Y:S02]  /*0b90*/  LOP3.LUT R33, R33, 0xff, RZ, 0xc0, !PT ;  /* 0x000000ff21217812 */ /* 0x000fe400078ec0ff */
[----:B------:R-:W-:Y:S02]  /*0ba0*/  LOP3.LUT R34, R34, 0xff, RZ, 0xc0, !PT ;  /* 0x000000ff22227812 */ /* 0x000fe400078ec0ff */
[----:B------:R-:W-:Y:S02]  /*0bb0*/  LOP3.LUT R32, R32, 0xff, RZ, 0xc0, !PT ;  /* 0x000000ff20207812 */ /* 0x000fe400078ec0ff */
[----:B------:R-:W-:Y:S01]  /*0bc0*/  LOP3.LUT R27, R27, 0xff, RZ, 0xc0, !PT ;  /* 0x000000ff1b1b7812 */ /* 0x000fe200078ec0ff */
[----:B------:R0:W3:Y:S01]  /*0bd0*/  LDC.U8 R31, c[0x3][R35+0x100] ;  /* 0x00c04000231f7b82 */ /* 0x0000e20000000000 */
[C---:B------:R-:W-:Y:S02]  /*0be0*/  LOP3.LUT R25, R29.reuse, R25, R12, 0x96, !PT ;  /* 0x000000191d197212 */ /* 0x040fe400078e960c */
[----:B------:R-:W-:-:S05]  /*0bf0*/  LOP3.LUT R26, R29, R26, R14, 0x96, !PT ;  /* 0x0000001a1d1a7212 */ /* 0x000fca00078e960e */
[----:B------:R-:W5:Y:S08]  /*0c00*/  LDC.U8 R29, c[0x3][R36+0x200] ;  /* 0x00c08000241d7b82 */ /* 0x000f700000000000 */
[----:B------:R-:W0:Y:S08]  /*0c10*/  LDC.U8 R33, c[0x3][R33] ;  /* 0x00c0000021217b82 */ /* 0x000e300000000000 */
[----:B------:R-:W5:Y:S08]  /*0c20*/  LDC.U8 R34, c[0x3][R34] ;  /* 0x00c0000022227b82 */ /* 0x000f700000000000 */
[----:B------:R-:W0:Y:S01]  /*0c30*/  LDC.U8 R32, c[0x3][R32] ;  /* 0x00c0000020207b82 */ /* 0x000e220000000000 */
[----:B-1----:R-:W-:-:S07]  /*0c40*/  LOP3.LUT R28, R24, 0xff, RZ, 0xc0, !PT ;  /* 0x000000ff181c7812 */ /* 0x002fce00078ec0ff */
[----:B------:R1:W3:Y:S08]  /*0c50*/  LDC.U8 R30, c[0x3][R28+0x200] ;  /* 0x00c080001c1e7b82 */ /* 0x0002f00000000000 */
[----:B-1----:R-:W5:Y:S08]  /*0c60*/  LDC.U8 R28, c[0x3][R28+0x100] ;  /* 0x00c040001c1c7b82 */ /* 0x002f700000000000 */
[----:B------:R-:W1:Y:S01]  /*0c70*/  LDC.U8 R27, c[0x3][R27] ;  /* 0x00c000001b1b7b82 */ /* 0x000e620000000000 */
[----:B------:R-:W-:-:S02]  /*0c80*/  LOP3.LUT R8, R7, R8, R14, 0x96, !PT ;  /* 0x0000000807087212 */ /* 0x000fc400078e960e */
[----:B------:R-:W-:Y:S02]  /*0c90*/  LOP3.LUT R11, R12, R11, R7, 0x96, !PT ;  /* 0x0000000b0c0b7212 */ /* 0x000fe400078e9607 */
[C---:B------:R-:W-:Y:S02]  /*0ca0*/  LOP3.LUT R18, R24.reuse, R18, R15, 0x96, !PT ;  /* 0x0000001218127212 */ /* 0x040fe400078e960f */
[----:B------:R-:W-:Y:S02]  /*0cb0*/  LOP3.LUT R20, R24, R20, R13, 0x96, !PT ;  /* 0x0000001418147212 */ /* 0x000fe400078e960d */
[----:B0-----:R-:W-:Y:S02]  /*0cc0*/  LOP3.LUT R24, R33, 0xff, RZ, 0xc0, !PT ;  /* 0x000000ff21187812 */ /* 0x001fe400078ec0ff */
[----:B------:R-:W-:-:S04]  /*0cd0*/  LOP3.LUT R35, R32, 0xff, RZ, 0xc0, !PT ;  /* 0x000000ff20237812 */ /* 0x000fc800078ec0ff */
[----:B------:R-:W2:Y:S08]  /*0ce0*/  LDC.U8 R12, c[0x3][R35+0x100] ;  /* 0x00c04000230c7b82 */ /* 0x000eb00000000000 */
[----:B------:R-:W0:Y:S01]  /*0cf0*/  LDC.U8 R14, c[0x3][R35+0x200] ;  /* 0x00c08000230e7b82 */ /* 0x000e220000000000 */
[----:B-1----:R-:W-:Y:S01]  /*0d00*/  LOP3.LUT R37, R27, 0xff, RZ, 0xc0, !PT ;  /* 0x000000ff1b257812 */ /* 0x002fe200078ec0ff */
[----:B------:R-:W-:-:S04]  /*0d10*/  UIADD3 UR4, UPT, UPT, UR4, 0x1, URZ ;  /* 0x0000000104047890 */ /* 0x000fc8000fffe0ff */
[----:B------:R-:W-:Y:S01]  /*0d20*/  UISETP.NE.AND UP0, UPT, UR4, 0x9, UPT ;  /* 0x000000090400788c */ /* 0x000fe2000bf05270 */
[----:B------:R-:W-:Y:S02]  /*0d30*/  IADD3 R2, P0, PT, R2, 0x10, RZ ;  /* 0x0000001002027810 */ /* 0x000fe40007f1e0ff */
[----:B---3--:R-:W-:Y:S02]  /*0d40*/  LOP3.LUT R7, R17, R31, R30, 0x96, !PT ;  /* 0x0000001f11077212 */ /* 0x008fe400078e961e */
[----:B-----5:R-:W-:Y:S02]  /*0d50*/  LOP3.LUT R31, R16, R29, R28, 0x96, !PT ;  /* 0x0000001d101f7212 */ /* 0x020fe400078e961c */
[----:B------:R-:W-:Y:S01]  /*0d60*/  LOP3.LUT R29, R34, 0xff, RZ, 0xc0, !PT ;  /* 0x000000ff221d7812 */ /* 0x000fe200078ec0ff */
[----:B------:R1:W2:Y:S08]  /*0d70*/  LDC.U8 R16, c[0x3][R24+0x200] ;  /* 0x00c0800018107b82 */ /* 0x0002b00000000000 */
[----:B------:R3:W4:Y:S08]  /*0d80*/  LDC.U8 R17, c[0x3][R29+0x200] ;  /* 0x00c080001d117b82 */ /* 0x0007300000000000 */
[----:B-1----:R-:W4:Y:S08]  /*0d90*/  LDC.U8 R24, c[0x3][R24+0x100] ;  /* 0x00c0400018187b82 */ /* 0x002f300000000000 */
[----:B---3--:R-:W1:Y:S08]  /*0da0*/  LDC.U8 R29, c[0x3][R29+0x100] ;  /* 0x00c040001d1d7b82 */ /* 0x008e700000000000 */
[----:B------:R-:W1:Y:S08]  /*0db0*/  LDC.U8 R28, c[0x3][R37+0x200] ;  /* 0x00c08000251c7b82 */ /* 0x000e700000000000 */
[----:B------:R-:W0:Y:S01]  /*0dc0*/  LDC.U8 R30, c[0x3][R37+0x100] ;  /* 0x00c04000251e7b82 */ /* 0x000e220000000000 */
[----:B------:R-:W-:Y:S01]  /*0dd0*/  LOP3.LUT R15, R15, R31, R10, 0x96, !PT ;  /* 0x0000001f0f0f7212 */ /* 0x000fe200078e960a */
[----:B------:R-:W-:Y:S01]  /*0de0*/  IMAD.X R3, RZ, RZ, R3, P0 ;  /* 0x000000ffff037224 */ /* 0x000fe200000e0603 */
[----:B------:R-:W-:-:S02]  /*0df0*/  LOP3.LUT R7, R10, R7, R13, 0x96, !PT ;  /* 0x000000070a077212 */ /* 0x000fc400078e960d */
[----:B------:R-:W-:Y:S02]  /*0e00*/  PRMT R10, R5, 0x7610, R10 ;  /* 0x00007610050a7816 */ /* 0x000fe4000000000a */
[----:B------:R-:W-:Y:S02]  /*0e10*/  PRMT R13, R20, 0x7610, R13 ;  /* 0x00007610140d7816 */ /* 0x000fe4000000000d */
[----:B--2---:R-:W-:Y:S02]  /*0e20*/  LOP3.LUT R12, R19, R16, R12, 0x96, !PT ;  /* 0x00000010130c7212 */ /* 0x004fe400078e960c */
[----:B----4-:R-:W-:Y:S02]  /*0e30*/  LOP3.LUT R17, R21, R24, R17, 0x96, !PT ;  /* 0x0000001815117212 */ /* 0x010fe400078e9611 */
[----:B-1----:R-:W-:Y:S02]  /*0e40*/  LOP3.LUT R22, R22, R29, R28, 0x96, !PT ;  /* 0x0000001d16167212 */ /* 0x002fe400078e961c */
[----:B0-----:R-:W-:-:S02]  /*0e50*/  LOP3.LUT R14, R23, R14, R30, 0x96, !PT ;  /* 0x0000000e170e7212 */ /* 0x001fc400078e961e */
[C---:B------:R-:W-:Y:S02]  /*0e60*/  LOP3.LUT R12, R27.reuse, R12, R34, 0x96, !PT ;  /* 0x0000000c1b0c7212 */ /* 0x040fe400078e9622 */
[--C-:B------:R-:W-:Y:S02]  /*0e70*/  LOP3.LUT R17, R27, R17, R32.reuse, 0x96, !PT ;  /* 0x000000111b117212 */ /* 0x100fe400078e9620 */
[----:B------:R-:W-:Y:S02]  /*0e80*/  LOP3.LUT R22, R33, R22, R32, 0x96, !PT ;  /* 0x0000001621167212 */ /* 0x000fe400078e9620 */
[--C-:B------:R-:W-:Y:S02]  /*0e90*/  LOP3.LUT R14, R34, R14, R33.reuse, 0x96, !PT ;  /* 0x0000000e220e7212 */ /* 0x100fe400078e9621 */
[----:B------:R-:W-:Y:S02]  /*0ea0*/  PRMT R33, R4, 0x7610, R33 ;  /* 0x0000761004217816 */ /* 0x000fe40000000021 */
[----:B------:R-:W-:-:S02]  /*0eb0*/  PRMT R34, R8, 0x7610, R34 ;  /* 0x0000761008227816 */ /* 0x000fc40000000022 */
[----:B------:R-:W-:Y:S02]  /*0ec0*/  PRMT R32, R12, 0x7610, R32 ;  /* 0x000076100c207816 */ /* 0x000fe40000000020 */
[----:B------:R-:W-:Y:S02]  /*0ed0*/  PRMT R24, R11, 0x7610, R24 ;  /* 0x000076100b187816 */ /* 0x000fe40000000018 */
[----:B------:R-:W-:Y:S02]  /*0ee0*/  PRMT R27, R15, 0x7610, R27 ;  /* 0x000076100f1b7816 */ /* 0x000fe4000000001b */
[----:B------:R-:W-:Y:S02]  /*0ef0*/  PRMT R8, R17, 0x7610, R8 ;  /* 0x0000761011087816 */ /* 0x000fe40000000008 */
[----:B------:R-:W-:Y:S02]  /*0f00*/  PRMT R4, R22, 0x7610, R4 ;  /* 0x0000761016047816 */ /* 0x000fe40000000004 */
[----:B------:R-:W-:Y:S01]  /*0f10*/  PRMT R12, R14, 0x7610, R12 ;  /* 0x000076100e0c7816 */ /* 0x000fe2000000000c */
[----:B------:R-:W-:Y:S06]  /*0f20*/  BRA.U UP0, `(.L_x_0) ;  /* 0xfffffff500c47547 */ /* 0x000fec000b83ffff */
[----:B------:R-:W0:Y:S01]  /*0f30*/  S2R R5, SR_TID.X ;  /* 0x0000000000057919 */ /* 0x000e220000002100 */
[----:B------:R-:W0:Y:S01]  /*0f40*/  LDCU UR4, c[0x0][0x360] ;  /* 0x00006c00ff0477ac */ /* 0x000e220008000800 */
[----:B------:R-:W1:Y:S01]  /*0f50*/  LDC.64 R2, c[0x0][0x388] ;  /* 0x0000e200ff027b82 */ /* 0x000e620000000a00 */
[----:B------:R-:W2:Y:S01]  /*0f60*/  LDCU.64 UR8, c[0x0][0x380] ;  /* 0x00007000ff0877ac */ /* 0x000ea20008000a00 */
[----:B-1----:R-:W3:Y:S04]  /*0f70*/  LDG.E.U8 R31, desc[UR6][R2.64+0xa1] ;  /* 0x0000a106021f7981 */ /* 0x002ee8000c1e1100 */
[----:B------:R-:W4:Y:S01]  /*0f80*/  LDG.E.U8 R36, desc[UR6][R2.64+0xa2] ;  /* 0x0000a20602247981 */ /* 0x000f22000c1e1100 */
[----:B0-----:R-:W-:Y:S01]  /*0f90*/  IMAD R0, R0, UR4, R5 ;  /* 0x0000000400007c24 */ /* 0x001fe2000f8e0205 */
[----:B------:R-:W0:Y:S02]  /*0fa0*/  LDCU.64 UR4, c[0x0][0x390] ;  /* 0x00007200ff0477ac */ /* 0x000e240008000a00 */
[----:B------:R-:W5:Y:S01]  /*0fb0*/  LDG.E.U8 R5, desc[UR6][R2.64+0xa0] ;  /* 0x0000a00602057981 */ /* 0x000f62000c1e1100 */
[----:B------:R-:W-:-:S03]  /*0fc0*/  IMAD.SHL.U32 R16, R0, 0x10, RZ ;  /* 0x0000001000107824 */ /* 0x000fc600078e00ff */
[----:B------:R-:W4:Y:S02]  /*0fd0*/  LDG.E.U8 R35, desc[UR6][R2.64+0xa3] ;  /* 0x0000a30602237981 */ /* 0x000f24000c1e1100 */
[----:B------:R-:W-:Y:S02]  /*0fe0*/  SHF.R.S32.HI R17, RZ, 0x1f, R16 ;  /* 0x0000001fff117819 */ /* 0x000fe40000011410 */
[----:B------:R-:W4:Y:S01]  /*0ff0*/  LDG.E.U8 R30, desc[UR6][R2.64+0xa4] ;  /* 0x0000a406021e7981 */ /* 0x000f22000c1e1100 */
[----:B--2---:R-:W-:-:S03]  /*1000*/  IADD3 R14, P0, PT, R16, UR8, RZ ;  /* 0x00000008100e7c10 */ /* 0x004fc6000ff1e0ff */
[----:B------:R-:W2:Y:S01]  /*1010*/  LDG.E.U8 R29, desc[UR6][R2.64+0xa5] ;  /* 0x0000a506021d7981 */ /* 0x000ea2000c1e1100 */
[----:B------:R-:W-:-:S03]  /*1020*/  IADD3.X R15, PT, PT, R17, UR9, RZ, P0, !PT ;  /* 0x00000009110f7c10 */ /* 0x000fc600087fe4ff */
[----:B------:R-:W2:Y:S04]  /*1030*/  LDG.E.U8 R28, desc[UR6][R2.64+0xa6] ;  /* 0x0000a606021c7981 */ /* 0x000ea8000c1e1100 */
[----:B------:R-:W5:Y:S01]  /*1040*/  LDG.E.U8 R11, desc[UR6][R14.64] ;  /* 0x000000060e0b7981 */ /* 0x000f62000c1e1100 */
[----:B------:R-:W-:Y:S02]  /*1050*/  LOP3.LUT R0, R9, 0xff, RZ, 0xc0, !PT ;  /* 0x000000ff09007812 */ /* 0x000fe400078ec0ff */
[----:B0-----:R-:W-:Y:S01]  /*1060*/  IADD3 R16, P0, PT, R16, UR4, RZ ;  /* 0x0000000410107c10 */ /* 0x001fe2000ff1e0ff */
[----:B------:R-:W2:Y:S03]  /*1070*/  LDG.E.U8 R23, desc[UR6][R2.64+0xa7] ;  /* 0x0000a70602177981 */ /* 0x000ea6000c1e1100 */
[----:B------:R-:W5:Y:S01]  /*1080*/  LDC.U8 R0, c[0x3][R0] ;  /* 0x00c0000000007b82 */ /* 0x000f620000000000 */
[----:B------:R-:W-:Y:S01]  /*1090*/  IADD3.X R17, PT, PT, R17, UR5, RZ, P0, !PT ;  /* 0x0000000511117c10 */ /* 0x000fe200087fe4ff */
[----:B------:R-:W2:Y:S04]  /*10a0*/  LDG.E.U8 R21, desc[UR6][R2.64+0xa8] ;  /* 0x0000a80602157981 */ /* 0x000ea8000c1e1100 */
[----:B------:R-:W2:Y:S04]  /*10b0*/  LDG.E.U8 R20, desc[UR6][R2.64+0xa9] ;  /* 0x0000a90602147981 */ /* 0x000ea8000c1e1100 */
[----:B------:R-:W2:Y:S04]  /*10c0*/  LDG.E.U8 R19, desc[UR6][R2.64+0xaa] ;  /* 0x0000aa0602137981 */ /* 0x000ea8000c1e1100 */
[----:B------:R-:W2:Y:S04]  /*10d0*/  LDG.E.U8 R9, desc[UR6][R2.64+0xac] ;  /* 0x0000ac0602097981 */ /* 0x000ea8000c1e1100 */
[----:B------:R-:W2:Y:S01]  /*10e0*/  LDG.E.U8 R22, desc[UR6][R2.64+0xaf] ;  /* 0x0000af0602167981 */ /* 0x000ea2000c1e1100 */
[----:B------:R-:W-:-:S06]  /*10f0*/  LOP3.LUT R26, R26, 0xff, RZ, 0xc0, !PT ;  /* 0x000000ff1a1a7812 */ /* 0x000fcc00078ec0ff */
[----:B------:R-:W3:Y:S01]  /*1100*/  LDC.U8 R26, c[0x3][R26] ;  /* 0x00c000001a1a7b82 */ /* 0x000ee20000000000 */
[----:B-----5:R-:W-:Y:S02]  /*1110*/  LOP3.LUT R37, R11, R0, R5, 0x96, !PT ;  /* 0x000000000b257212 */ /* 0x020fe400078e9605 */
[----:B------:R-:W5:Y:S04]  /*1120*/  LDG.E.U8 R11, desc[UR6][R2.64+0xab] ;  /* 0x0000ab06020b7981 */ /* 0x000f68000c1e1100 */
[----:B------:R-:W5:Y:S04]  /*1130*/  LDG.E.U8 R5, desc[UR6][R2.64+0xad] ;  /* 0x0000ad0602057981 */ /* 0x000f68000c1e1100 */
[----:B------:R0:W5:Y:S04]  /*1140*/  LDG.E.U8 R0, desc[UR6][R2.64+0xae] ;  /* 0x0000ae0602007981 */ /* 0x000168000c1e1100 */
[----:B------:R1:W-:Y:S04]  /*1150*/  STG.E.U8 desc[UR6][R16.64], R37 ;  /* 0x0000002510007986 */ /* 0x0003e8000c101106 */
[----:B-1----:R-:W3:Y:S02]  /*1160*/  LDG.E.U8 R37, desc[UR6][R14.64+0x1] ;  /* 0x000001060e257981 */ /* 0x002ee4000c1e1100 */
[----:B---3--:R-:W-:-:S05]  /*1170*/  LOP3.LUT R31, R37, R26, R31, 0x96, !PT ;  /* 0x0000001a251f7212 */ /* 0x008fca00078e961f */
[----:B------:R1:W-:Y:S04]  /*1180*/  STG.E.U8 desc[UR6][R16.64+0x1], R31 ;  /* 0x0000011f10007986 */ /* 0x0003e8000c101106 */
[----:B------:R-:W4:Y:S01]  /*1190*/  LDG.E.U8 R26, desc[UR6][R14.64+0x2] ;  /* 0x000002060e1a7981 */ /* 0x000f22000c1e1100 */
[----:B-1----:R-:W-:-:S04]  /*11a0*/  LOP3.LUT R31, R7, 0xff, RZ, 0xc0, !PT ;  /* 0x000000ff071f7812 */ /* 0x002fc800078ec0ff */
[----:B------:R-:W4:Y:S01]  /*11b0*/  LDC.U8 R7, c[0x3][R31] ;  /* 0x00c000001f077b82 */ /* 0x000f220000000000 */
[----:B------:R-:W-:-:S07]  /*11c0*/  LOP3.LUT R12, R12, 0xff, RZ, 0xc0, !PT ;  /* 0x000000ff0c0c7812 */ /* 0x000fce00078ec0ff */
[----:B0-----:R-:W0:Y:S01]  /*11d0*/  LDC.U8 R2, c[0x3][R12] ;  /* 0x00c000000c027b82 */ /* 0x001e220000000000 */
[----:B----4-:R-:W-:-:S05]  /*11e0*/  LOP3.LUT R7, R26, R7, R36, 0x96, !PT ;  /* 0x000000071a077212 */ /* 0x010fca00078e9624 */
[----:B------:R1:W-:Y:S04]  /*11f0*/  STG.E.U8 desc[UR6][R16.64+0x2], R7 ;  /* 0x0000020710007986 */ /* 0x0003e8000c101106 */
[----:B------:R-:W0:Y:S01]  /*1200*/  LDG.E.U8 R3, desc[UR6][R14.64+0x3] ;  /* 0x000003060e037981 */ /* 0x000e22000c1e1100 */
[----:B------:R-:W-:Y:S02]  /*1210*/  LOP3.LUT R36, R25, 0xff, RZ, 0xc0, !PT ;  /* 0x000000ff19247812 */ /* 0x000fe400078ec0ff */
[----:B0-----:R-:W-:-:S05]  /*1220*/  LOP3.LUT R35, R3, R2, R35, 0x96, !PT ;  /* 0x0000000203237212 */ /* 0x001fca00078e9623 */
[----:B------:R-:W-:Y:S04]  /*1230*/  STG.E.U8 desc[UR6][R16.64+0x3], R35 ;  /* 0x0000032310007986 */ /* 0x000fe8000c101106 */
[----:B------:R-:W3:Y:S01]  /*1240*/  LDG.E.U8 R2, desc[UR6][R14.64+0x4] ;  /* 0x000004060e027981 */ /* 0x000ee2000c1e1100 */
[----:B------:R-:W3:Y:S01]  /*1250*/  LDC.U8 R3, c[0x3][R36] ;  /* 0x00c0000024037b82 */ /* 0x000ee20000000000 */
[----:B------:R-:W-:Y:S02]  /*1260*/  LOP3.LUT R13, R13, 0xff, RZ, 0xc0, !PT ;  /* 0x000000ff0d0d7812 */ /* 0x000fe400078ec0ff */
[----:B---3--:R-:W-:-:S05]  /*1270*/  LOP3.LUT R25, R2, R3, R30, 0x96, !PT ;  /* 0x0000000302197212 */ /* 0x008fca00078e961e */
[----:B------:R-:W-:Y:S04]  /*1280*/  STG.E.U8 desc[UR6][R16.64+0x4], R25 ;  /* 0x0000041910007986 */ /* 0x000fe8000c101106 */
[----:B------:R-:W2:Y:S01]  /*1290*/  LDG.E.U8 R3, desc[UR6][R14.64+0x5] ;  /* 0x000005060e037981 */ /* 0x000ea2000c1e1100 */
[----:B------:R-:W2:Y:S01]  /*12a0*/  LDC.U8 R2, c[0x3][R13] ;  /* 0x00c000000d027b82 */ /* 0x000ea20000000000 */
[----:B-1----:R-:W-:Y:S02]  /*12b0*/  LOP3.LUT R7, R4, 0xff, RZ, 0xc0, !PT ;  /* 0x000000ff04077812 */ /* 0x002fe400078ec0ff */
[----:B--2---:R-:W-:-:S05]  /*12c0*/  LOP3.LUT R29, R3, R2, R29, 0x96, !PT ;  /* 0x00000002031d7212 */ /* 0x004fca00078e961d */
[----:B------:R-:W-:Y:S04]  /*12d0*/  STG.E.U8 desc[UR6][R16.64+0x5], R29 ;  /* 0x0000051d10007986 */ /* 0x000fe8000c101106 */
[----:B------:R-:W2:Y:S01]  /*12e0*/  LDG.E.U8 R2, desc[UR6][R14.64+0x6] ;  /* 0x000006060e027981 */ /* 0x000ea2000c1e1100 */
[----:B------:R-:W2:Y:S01]  /*12f0*/  LDC.U8 R3, c[0x3][R7] ;  /* 0x00c0000007037b82 */ /* 0x000ea20000000000 */
[----:B------:R-:W-:Y:S02]  /*1300*/  LOP3.LUT R6, R6, 0xff, RZ, 0xc0, !PT ;  /* 0x000000ff06067812 */ /* 0x000fe400078ec0ff */
[----:B--2---:R-:W-:-:S05]  /*1310*/  LOP3.LUT R3, R2, R3, R28, 0x96, !PT ;  /* 0x0000000302037212 */ /* 0x004fca00078e961c */
[----:B------:R0:W-:Y:S04]  /*1320*/  STG.E.U8 desc[UR6][R16.64+0x6], R3 ;  /* 0x0000060310007986 */ /* 0x0001e8000c101106 */
[----:B------:R-:W2:Y:S01]  /*1330*/  LDG.E.U8 R4, desc[UR6][R14.64+0x7] ;  /* 0x000007060e047981 */ /* 0x000ea2000c1e1100 */
[----:B------:R-:W2:Y:S01]  /*1340*/  LDC.U8 R2, c[0x3][R6] ;  /* 0x00c0000006027b82 */ /* 0x000ea20000000000 */
[----:B------:R-:W-:Y:S02]  /*1350*/  LOP3.LUT R18, R18, 0xff, RZ, 0xc0, !PT ;  /* 0x000000ff12127812 */ /* 0x000fe400078ec0ff */
[----:B--2---:R-:W-:-:S05]  /*1360*/  LOP3.LUT R23, R4, R2, R23, 0x96, !PT ;  /* 0x0000000204177212 */ /* 0x004fca00078e9617 */
[----:B------:R-:W-:Y:S04]  /*1370*/  STG.E.U8 desc[UR6][R16.64+0x7], R23 ;  /* 0x0000071710007986 */ /* 0x000fe8000c101106 */
[----:B------:R-:W2:Y:S01]  /*1380*/  LDG.E.U8 R4, desc[UR6][R14.64+0x8] ;  /* 0x000008060e047981 */ /* 0x000ea2000c1e1100 */
[----:B------:R-:W2:Y:S01]  /*1390*/  LDC.U8 R2, c[0x3][R18] ;  /* 0x00c0000012027b82 */ /* 0x000ea20000000000 */
[----:B------:R-:W-:-:S07]  /*13a0*/  LOP3.LUT R8, R8, 0xff, RZ, 0xc0, !PT ;  /* 0x000000ff08087812 */ /* 0x000fce00078ec0ff */
[----:B0-----:R-:W0:Y:S01]  /*13b0*/  LDC.U8 R3, c[0x3][R8] ;  /* 0x00c0000008037b82 */ /* 0x001e220000000000 */
[----:B--2---:R-:W-:-:S05]  /*13c0*/  LOP3.LUT R21, R4, R2, R21, 0x96, !PT ;  /* 0x0000000204157212 */ /* 0x004fca00078e9615 */
[----:B------:R-:W-:Y:S04]  /*13d0*/  STG.E.U8 desc[UR6][R16.64+0x8], R21 ;  /* 0x0000081510007986 */ /* 0x000fe8000c101106 */
[----:B------:R-:W0:Y:S01]  /*13e0*/  LDG.E.U8 R2, desc[UR6][R14.64+0x9] ;  /* 0x000009060e027981 */ /* 0x000e22000c1e1100 */
[----:B------:R-:W-:Y:S02]  /*13f0*/  LOP3.LUT R10, R10, 0xff, RZ, 0xc0, !PT ;  /* 0x000000ff0a0a7812 */ /* 0x000fe400078ec0ff */
[----:B0-----:R-:W-:-:S05]  /*1400*/  LOP3.LUT R3, R2, R3, R20, 0x96, !PT ;  /* 0x0000000302037212 */ /* 0x001fca00078e9614 */
[----:B------:R0:W-:Y:S04]  /*1410*/  STG.E.U8 desc[UR6][R16.64+0x9], R3 ;  /* 0x0000090310007986 */ /* 0x0001e8000c101106 */
[----:B------:R-:W2:Y:S01]  /*1420*/  LDG.E.U8 R4, desc[UR6][R14.64+0xa] ;  /* 0x00000a060e047981 */ /* 0x000ea2000c1e1100 */
[----:B------:R-:W2:Y:S01]  /*1430*/  LDC.U8 R2, c[0x3][R10] ;  /* 0x00c000000a027b82 */ /* 0x000ea20000000000 */
[----:B------:R-:W-:Y:S02]  /*1440*/  LOP3.LUT R24, R24, 0xff, RZ, 0xc0, !PT ;  /* 0x000000ff18187812 */ /* 0x000fe400078ec0ff */
[----:B--2---:R-:W-:-:S05]  /*1450*/  LOP3.LUT R19, R4, R2, R19, 0x96, !PT ;  /* 0x0000000204137212 */ /* 0x004fca00078e9613 */
[----:B------:R-:W-:Y:S04]  /*1460*/  STG.E.U8 desc[UR6][R16.64+0xa], R19 ;  /* 0x00000a1310007986 */ /* 0x000fe8000c101106 */
[----:B------:R-:W5:Y:S01]  /*1470*/  LDG.E.U8 R4, desc[UR6][R14.64+0xb] ;  /* 0x00000b060e047981 */ /* 0x000f62000c1e1100 */
[----:B------:R-:W5:Y:S01]  /*1480*/  LDC.U8 R2, c[0x3][R24] ;  /* 0x00c0000018027b82 */ /* 0x000f620000000000 */
[----:B------:R-:W-:Y:S02]  /*1490*/  LOP3.LUT R32, R32, 0xff, RZ, 0xc0, !PT ;  /* 0x000000ff20207812 */ /* 0x000fe400078ec0ff */
[----:B-----5:R-:W-:-:S05]  /*14a0*/  LOP3.LUT R11, R4, R2, R11, 0x96, !PT ;  /* 0x00000002040b7212 */ /* 0x020fca00078e960b */
[----:B------:R-:W-:Y:S04]  /*14b0*/  STG.E.U8 desc[UR6][R16.64+0xb], R11 ;  /* 0x00000b0b10007986 */ /* 0x000fe8000c101106 */
[----:B0-----:R-:W2:Y:S01]  /*14c0*/  LDG.E.U8 R3, desc[UR6][R14.64+0xc] ;  /* 0x00000c060e037981 */ /* 0x001ea2000c1e1100 */
[----:B------:R-:W2:Y:S01]  /*14d0*/  LDC.U8 R2, c[0x3][R32] ;  /* 0x00c0000020027b82 */ /* 0x000ea20000000000 */
[----:B------:R-:W-:Y:S02]  /*14e0*/  LOP3.LUT R33, R33, 0xff, RZ, 0xc0, !PT ;  /* 0x000000ff21217812 */ /* 0x000fe400078ec0ff */
[----:B--2---:R-:W-:-:S05]  /*14f0*/  LOP3.LUT R9, R3, R2, R9, 0x96, !PT ;  /* 0x0000000203097212 */ /* 0x004fca00078e9609 */
[----:B------:R-:W-:Y:S04]  /*1500*/  STG.E.U8 desc[UR6][R16.64+0xc], R9 ;  /* 0x00000c0910007986 */ /* 0x000fe8000c101106 */
[----:B------:R-:W2:Y:S01]  /*1510*/  LDG.E.U8 R3, desc[UR6][R14.64+0xd] ;  /* 0x00000d060e037981 */ /* 0x000ea2000c1e1100 */
        /* <DEDUP_REMOVED lines=10> */
[----:B------:R-:W2:Y:S02]  /*15c0*/  LDC.U8 R3, c[0x3][R27] ;  /* 0x00c000001b037b82 */ /* 0x000ea40000000000 */
[----:B--2---:R-:W-:-:S05]  /*15d0*/  LOP3.LUT R3, R0, R3, R22, 0x96, !PT ;  /* 0x0000000300037212 */ /* 0x004fca00078e9616 */
[----:B------:R-:W-:Y:S01]  /*15e0*/  STG.E.U8 desc[UR6][R16.64+0xf], R3 ;  /* 0x00000f0310007986 */ /* 0x000fe2000c101106 */
[----:B------:R-:W-:Y:S05]  /*15f0*/  EXIT ;  /* 0x000000000000794d */ /* 0x000fea0003800000 */
.L_x_1:
[----:B------:R-:W-:-:S00]  /*1600*/  BRA `(.L_x_1) ;  /* 0xfffffffc00fc7947 */ /* 0x000fc0000383ffff */
[----:B------:R-:W-:-:S00]  /*1610*/  NOP ;  /* 0x0000000000007918 */ /* 0x000fc00000000000 */
        /* <DEDUP_REMOVED lines=14> */
.L_x_2:


//--------------------- .nv.shared.reserved.0     --------------------------
	.section	.nv.shared.reserved.0,"aw",@nobits
	.weak		__nv_reservedSMEM_offset_0_alias
	.size		__nv_reservedSMEM_offset_0_alias, 0, 64
	.other		__nv_reservedSMEM_offset_0_alias,@"STO_CUDA_RESERVED_SHARED STV_DEFAULT"
__nv_reservedSMEM_offset_0_alias:
	.zero		0
	.zero		64


//--------------------- .nv.constant0._Z22AES_Encrypt_CTR_KernelPhPKhS_iS1_S1_ --------------------------
	.section	.nv.constant0._Z22AES_Encrypt_CTR_KernelPhPKhS_iS1_S1_,"a",@progbits
	.sectionflags	@""
	.align	4
.nv.constant0._Z22AES_Encrypt_CTR_KernelPhPKhS_iS1_S1_:
	.zero		944


//--------------------- SYMBOLS --------------------------

	.type		.nv.reservedSmem.offset0,@object
	.size		.nv.reservedSmem.offset0,0x4
